//
// Generated by NVIDIA NVVM Compiler
//
// Compiler Build ID: CL-36424714
// Cuda compilation tools, release 13.0, V13.0.88
// Based on NVVM 20.0.0
//

.version 9.0
.target sm_100
.address_size 64

	// .globl	_Z6matmulP6__halfS0_S0_iiiff
.extern .shared .align 16 .b8 shared_storage[];

.visible .entry _Z6matmulP6__halfS0_S0_iiiff(
	.param .u64 .ptr .align 1 _Z6matmulP6__halfS0_S0_iiiff_param_0,
	.param .u64 .ptr .align 1 _Z6matmulP6__halfS0_S0_iiiff_param_1,
	.param .u64 .ptr .align 1 _Z6matmulP6__halfS0_S0_iiiff_param_2,
	.param .u32 _Z6matmulP6__halfS0_S0_iiiff_param_3,
	.param .u32 _Z6matmulP6__halfS0_S0_iiiff_param_4,
	.param .u32 _Z6matmulP6__halfS0_S0_iiiff_param_5,
	.param .f32 _Z6matmulP6__halfS0_S0_iiiff_param_6,
	.param .f32 _Z6matmulP6__halfS0_S0_iiiff_param_7
)
{
	.local .align 16 .b8 	__local_depot0[64];
	.reg .b64 	%SP;
	.reg .b64 	%SPL;
	.reg .pred 	%p<7>;
	.reg .b16 	%rs<9>;
	.reg .b32 	%r<1509>;
	.reg .b32 	%f<3084>;
	.reg .b64 	%rd<333>;

	mov.u64 	%SPL, __local_depot0;
	ld.param.u64 	%rd8, [_Z6matmulP6__halfS0_S0_iiiff_param_0];
	ld.param.u64 	%rd9, [_Z6matmulP6__halfS0_S0_iiiff_param_1];
	ld.param.u32 	%r120, [_Z6matmulP6__halfS0_S0_iiiff_param_5];
	add.u64 	%rd1, %SPL, 0;
	add.u64 	%rd2, %SPL, 32;
	mov.u32 	%r169, shared_storage;
	cvt.u64.u32 	%rd61, %r169;
	cvta.shared.u64 	%rd62, %rd61;
	add.s64 	%rd63, %rd62, 8192;
	st.local.v2.u64 	[%rd1], {%rd62, %rd63};
	add.s64 	%rd64, %rd62, 24576;
	add.s64 	%rd65, %rd62, 16384;
	st.local.v2.u64 	[%rd1+16], {%rd65, %rd64};
	add.s64 	%rd66, %rd62, 40960;
	add.s64 	%rd67, %rd62, 32768;
	st.local.v2.u64 	[%rd2], {%rd67, %rd66};
	add.s64 	%rd68, %rd62, 57344;
	add.s64 	%rd69, %rd62, 49152;
	st.local.v2.u64 	[%rd2+16], {%rd69, %rd68};
	mov.u32 	%r170, %ctaid.y;
	mov.u32 	%r171, %tid.x;
	mov.u32 	%r1, %tid.y;
	mov.u32 	%r2, %tid.z;
	shl.b32 	%r172, %r2, 6;
	shl.b32 	%r173, %r1, 5;
	add.s32 	%r174, %r173, %r171;
	add.s32 	%r175, %r174, %r172;
	shr.u32 	%r176, %r175, 2;
	shl.b32 	%r177, %r171, 3;
	and.b32  	%r178, %r177, 24;
	shl.b32 	%r179, %r171, 7;
	and.b32  	%r180, %r179, 256;
	shl.b32 	%r181, %r175, 2;
	and.b32  	%r182, %r181, 240;
	and.b32  	%r183, %r177, 8;
	or.b32  	%r184, %r183, %r180;
	or.b32  	%r185, %r184, %r182;
	shl.b32 	%r186, %r170, 7;
	mov.u32 	%r187, %ctaid.x;
	shl.b32 	%r3, %r187, 7;
	shl.b32 	%r188, %r176, 5;
	and.b32  	%r189, %r188, 1048064;
	or.b32  	%r4, %r185, %r189;
	mul.wide.u32 	%rd70, %r4, 2;
	add.s64 	%rd11, %rd62, %rd70;
	// begin inline asm
	{ .reg .u64 smem_ptr; cvta.to.shared.u64 smem_ptr, %rd11; cvt.u32.u64 %r121, smem_ptr; }

	// end inline asm
	add.s32 	%r190, %r186, %r176;
	mul.lo.s32 	%r6, %r190, %r120;
	add.s32 	%r7, %r178, %r6;
	mul.wide.s32 	%rd71, %r7, 2;
	add.s64 	%rd12, %rd8, %rd71;
	// begin inline asm
	cp.async.cg.shared.global.L2::128B [%r121], [%rd12], 16;

	// end inline asm
	add.s32 	%r191, %r188, 1024;
	and.b32  	%r192, %r191, 2147483136;
	or.b32  	%r8, %r185, %r192;
	mul.wide.u32 	%rd72, %r8, 2;
	add.s64 	%rd13, %rd62, %rd72;
	// begin inline asm
	{ .reg .u64 smem_ptr; cvta.to.shared.u64 smem_ptr, %rd13; cvt.u32.u64 %r123, smem_ptr; }

	// end inline asm
	add.s32 	%r193, %r190, 32;
	mul.lo.s32 	%r10, %r193, %r120;
	add.s32 	%r11, %r178, %r10;
	mul.wide.s32 	%rd73, %r11, 2;
	add.s64 	%rd14, %rd8, %rd73;
	// begin inline asm
	cp.async.cg.shared.global.L2::128B [%r123], [%rd14], 16;

	// end inline asm
	add.s32 	%r194, %r188, 2048;
	and.b32  	%r195, %r194, 2147483136;
	or.b32  	%r12, %r185, %r195;
	mul.wide.u32 	%rd74, %r12, 2;
	add.s64 	%rd15, %rd62, %rd74;
	// begin inline asm
	{ .reg .u64 smem_ptr; cvta.to.shared.u64 smem_ptr, %rd15; cvt.u32.u64 %r125, smem_ptr; }

	// end inline asm
	add.s32 	%r196, %r190, 64;
	mul.lo.s32 	%r14, %r196, %r120;
	add.s32 	%r15, %r178, %r14;
	mul.wide.s32 	%rd75, %r15, 2;
	add.s64 	%rd16, %rd8, %rd75;
	// begin inline asm
	cp.async.cg.shared.global.L2::128B [%r125], [%rd16], 16;

	// end inline asm
	add.s32 	%r197, %r188, 3072;
	and.b32  	%r198, %r197, 2147483136;
	or.b32  	%r16, %r185, %r198;
	mul.wide.u32 	%rd76, %r16, 2;
	add.s64 	%rd17, %rd62, %rd76;
	// begin inline asm
	{ .reg .u64 smem_ptr; cvta.to.shared.u64 smem_ptr, %rd17; cvt.u32.u64 %r127, smem_ptr; }

	// end inline asm
	add.s32 	%r199, %r190, 96;
	mul.lo.s32 	%r18, %r199, %r120;
	add.s32 	%r19, %r178, %r18;
	mul.wide.s32 	%rd77, %r19, 2;
	add.s64 	%rd18, %rd8, %rd77;
	// begin inline asm
	cp.async.cg.shared.global.L2::128B [%r127], [%rd18], 16;

	// end inline asm
	add.s64 	%rd19, %rd11, 32768;
	// begin inline asm
	{ .reg .u64 smem_ptr; cvta.to.shared.u64 smem_ptr, %rd19; cvt.u32.u64 %r129, smem_ptr; }

	// end inline asm
	add.s32 	%r200, %r3, %r176;
	mul.lo.s32 	%r21, %r200, %r120;
	add.s32 	%r22, %r178, %r21;
	mul.wide.s32 	%rd78, %r22, 2;
	add.s64 	%rd20, %rd9, %rd78;
	// begin inline asm
	cp.async.cg.shared.global.L2::128B [%r129], [%rd20], 16;

	// end inline asm
	add.s64 	%rd21, %rd13, 32768;
	// begin inline asm
	{ .reg .u64 smem_ptr; cvta.to.shared.u64 smem_ptr, %rd21; cvt.u32.u64 %r131, smem_ptr; }

	// end inline asm
	add.s32 	%r201, %r200, 32;
	mul.lo.s32 	%r24, %r201, %r120;
	add.s32 	%r25, %r178, %r24;
	mul.wide.s32 	%rd79, %r25, 2;
	add.s64 	%rd22, %rd9, %rd79;
	// begin inline asm
	cp.async.cg.shared.global.L2::128B [%r131], [%rd22], 16;

	// end inline asm
	add.s64 	%rd23, %rd15, 32768;
	// begin inline asm
	{ .reg .u64 smem_ptr; cvta.to.shared.u64 smem_ptr, %rd23; cvt.u32.u64 %r133, smem_ptr; }

	// end inline asm
	add.s32 	%r202, %r200, 64;
	mul.lo.s32 	%r27, %r202, %r120;
	add.s32 	%r28, %r178, %r27;
	mul.wide.s32 	%rd80, %r28, 2;
	add.s64 	%rd24, %rd9, %rd80;
	// begin inline asm
	cp.async.cg.shared.global.L2::128B [%r133], [%rd24], 16;

	// end inline asm
	add.s64 	%rd25, %rd17, 32768;
	// begin inline asm
	{ .reg .u64 smem_ptr; cvta.to.shared.u64 smem_ptr, %rd25; cvt.u32.u64 %r135, smem_ptr; }

	// end inline asm
	add.s32 	%r203, %r200, 96;
	mul.lo.s32 	%r30, %r203, %r120;
	add.s32 	%r31, %r178, %r30;
	mul.wide.s32 	%rd81, %r31, 2;
	add.s64 	%rd26, %rd9, %rd81;
	// begin inline asm
	cp.async.cg.shared.global.L2::128B [%r135], [%rd26], 16;

	// end inline asm
	// begin inline asm
	cp.async.commit_group;

	// end inline asm
	add.s64 	%rd27, %rd11, 8192;
	// begin inline asm
	{ .reg .u64 smem_ptr; cvta.to.shared.u64 smem_ptr, %rd27; cvt.u32.u64 %r137, smem_ptr; }

	// end inline asm
	cvt.s64.s32 	%rd82, %r6;
	cvt.u64.u32 	%rd83, %r178;
	add.s64 	%rd84, %rd83, %rd82;
	shl.b64 	%rd85, %rd84, 1;
	add.s64 	%rd86, %rd8, %rd85;
	add.s64 	%rd28, %rd86, 64;
	// begin inline asm
	cp.async.cg.shared.global.L2::128B [%r137], [%rd28], 16;

	// end inline asm
	add.s64 	%rd29, %rd13, 8192;
	// begin inline asm
	{ .reg .u64 smem_ptr; cvta.to.shared.u64 smem_ptr, %rd29; cvt.u32.u64 %r139, smem_ptr; }

	// end inline asm
	cvt.s64.s32 	%rd87, %r10;
	add.s64 	%rd88, %rd83, %rd87;
	shl.b64 	%rd89, %rd88, 1;
	add.s64 	%rd90, %rd8, %rd89;
	add.s64 	%rd30, %rd90, 64;
	// begin inline asm
	cp.async.cg.shared.global.L2::128B [%r139], [%rd30], 16;

	// end inline asm
	add.s64 	%rd31, %rd15, 8192;
	// begin inline asm
	{ .reg .u64 smem_ptr; cvta.to.shared.u64 smem_ptr, %rd31; cvt.u32.u64 %r141, smem_ptr; }

	// end inline asm
	cvt.s64.s32 	%rd91, %r14;
	add.s64 	%rd92, %rd83, %rd91;
	shl.b64 	%rd93, %rd92, 1;
	add.s64 	%rd94, %rd8, %rd93;
	add.s64 	%rd32, %rd94, 64;
	// begin inline asm
	cp.async.cg.shared.global.L2::128B [%r141], [%rd32], 16;

	// end inline asm
	add.s64 	%rd33, %rd17, 8192;
	// begin inline asm
	{ .reg .u64 smem_ptr; cvta.to.shared.u64 smem_ptr, %rd33; cvt.u32.u64 %r143, smem_ptr; }

	// end inline asm
	cvt.s64.s32 	%rd95, %r18;
	add.s64 	%rd96, %rd83, %rd95;
	shl.b64 	%rd97, %rd96, 1;
	add.s64 	%rd98, %rd8, %rd97;
	add.s64 	%rd34, %rd98, 64;
	// begin inline asm
	cp.async.cg.shared.global.L2::128B [%r143], [%rd34], 16;

	// end inline asm
	add.s64 	%rd35, %rd11, 40960;
	// begin inline asm
	{ .reg .u64 smem_ptr; cvta.to.shared.u64 smem_ptr, %rd35; cvt.u32.u64 %r145, smem_ptr; }

	// end inline asm
	cvt.s64.s32 	%rd99, %r21;
	add.s64 	%rd100, %rd83, %rd99;
	shl.b64 	%rd101, %rd100, 1;
	add.s64 	%rd102, %rd9, %rd101;
	add.s64 	%rd36, %rd102, 64;
	// begin inline asm
	cp.async.cg.shared.global.L2::128B [%r145], [%rd36], 16;

	// end inline asm
	add.s64 	%rd37, %rd13, 40960;
	// begin inline asm
	{ .reg .u64 smem_ptr; cvta.to.shared.u64 smem_ptr, %rd37; cvt.u32.u64 %r147, smem_ptr; }

	// end inline asm
	cvt.s64.s32 	%rd103, %r24;
	add.s64 	%rd104, %rd83, %rd103;
	shl.b64 	%rd105, %rd104, 1;
	add.s64 	%rd106, %rd9, %rd105;
	add.s64 	%rd38, %rd106, 64;
	// begin inline asm
	cp.async.cg.shared.global.L2::128B [%r147], [%rd38], 16;

	// end inline asm
	add.s64 	%rd39, %rd15, 40960;
	// begin inline asm
	{ .reg .u64 smem_ptr; cvta.to.shared.u64 smem_ptr, %rd39; cvt.u32.u64 %r149, smem_ptr; }

	// end inline asm
	cvt.s64.s32 	%rd107, %r27;
	add.s64 	%rd108, %rd83, %rd107;
	shl.b64 	%rd109, %rd108, 1;
	add.s64 	%rd110, %rd9, %rd109;
	add.s64 	%rd40, %rd110, 64;
	// begin inline asm
	cp.async.cg.shared.global.L2::128B [%r149], [%rd40], 16;

	// end inline asm
	add.s64 	%rd41, %rd17, 40960;
	// begin inline asm
	{ .reg .u64 smem_ptr; cvta.to.shared.u64 smem_ptr, %rd41; cvt.u32.u64 %r151, smem_ptr; }

	// end inline asm
	cvt.s64.s32 	%rd111, %r30;
	add.s64 	%rd112, %rd83, %rd111;
	shl.b64 	%rd113, %rd112, 1;
	add.s64 	%rd114, %rd9, %rd113;
	add.s64 	%rd42, %rd114, 64;
	// begin inline asm
	cp.async.cg.shared.global.L2::128B [%r151], [%rd42], 16;

	// end inline asm
	// begin inline asm
	cp.async.commit_group;

	// end inline asm
	add.s64 	%rd43, %rd11, 16384;
	// begin inline asm
	{ .reg .u64 smem_ptr; cvta.to.shared.u64 smem_ptr, %rd43; cvt.u32.u64 %r153, smem_ptr; }

	// end inline asm
	add.s64 	%rd44, %rd86, 128;
	// begin inline asm
	cp.async.cg.shared.global.L2::128B [%r153], [%rd44], 16;

	// end inline asm
	add.s64 	%rd45, %rd13, 16384;
	// begin inline asm
	{ .reg .u64 smem_ptr; cvta.to.shared.u64 smem_ptr, %rd45; cvt.u32.u64 %r155, smem_ptr; }

	// end inline asm
	add.s64 	%rd46, %rd90, 128;
	// begin inline asm
	cp.async.cg.shared.global.L2::128B [%r155], [%rd46], 16;

	// end inline asm
	add.s64 	%rd47, %rd15, 16384;
	// begin inline asm
	{ .reg .u64 smem_ptr; cvta.to.shared.u64 smem_ptr, %rd47; cvt.u32.u64 %r157, smem_ptr; }

	// end inline asm
	add.s64 	%rd48, %rd94, 128;
	// begin inline asm
	cp.async.cg.shared.global.L2::128B [%r157], [%rd48], 16;

	// end inline asm
	add.s64 	%rd49, %rd17, 16384;
	// begin inline asm
	{ .reg .u64 smem_ptr; cvta.to.shared.u64 smem_ptr, %rd49; cvt.u32.u64 %r159, smem_ptr; }

	// end inline asm
	add.s64 	%rd50, %rd98, 128;
	// begin inline asm
	cp.async.cg.shared.global.L2::128B [%r159], [%rd50], 16;

	// end inline asm
	add.s64 	%rd51, %rd11, 49152;
	// begin inline asm
	{ .reg .u64 smem_ptr; cvta.to.shared.u64 smem_ptr, %rd51; cvt.u32.u64 %r161, smem_ptr; }

	// end inline asm
	add.s64 	%rd52, %rd102, 128;
	// begin inline asm
	cp.async.cg.shared.global.L2::128B [%r161], [%rd52], 16;

	// end inline asm
	add.s64 	%rd53, %rd13, 49152;
	// begin inline asm
	{ .reg .u64 smem_ptr; cvta.to.shared.u64 smem_ptr, %rd53; cvt.u32.u64 %r163, smem_ptr; }

	// end inline asm
	add.s64 	%rd54, %rd106, 128;
	// begin inline asm
	cp.async.cg.shared.global.L2::128B [%r163], [%rd54], 16;

	// end inline asm
	add.s64 	%rd55, %rd15, 49152;
	// begin inline asm
	{ .reg .u64 smem_ptr; cvta.to.shared.u64 smem_ptr, %rd55; cvt.u32.u64 %r165, smem_ptr; }

	// end inline asm
	add.s64 	%rd56, %rd110, 128;
	// begin inline asm
	cp.async.cg.shared.global.L2::128B [%r165], [%rd56], 16;

	// end inline asm
	add.s64 	%rd57, %rd17, 49152;
	// begin inline asm
	{ .reg .u64 smem_ptr; cvta.to.shared.u64 smem_ptr, %rd57; cvt.u32.u64 %r167, smem_ptr; }

	// end inline asm
	add.s64 	%rd58, %rd114, 128;
	// begin inline asm
	cp.async.cg.shared.global.L2::128B [%r167], [%rd58], 16;

	// end inline asm
	// begin inline asm
	cp.async.commit_group;

	// end inline asm
	shr.s32 	%r204, %r120, 31;
	shr.u32 	%r205, %r204, 27;
	add.s32 	%r206, %r120, %r205;
	shr.s32 	%r48, %r206, 5;
	add.s32 	%r49, %r48, -3;
	setp.lt.s32 	%p1, %r120, 128;
	mov.f32 	%f2828, 0f00000000;
	mov.f32 	%f2829, %f2828;
	mov.f32 	%f2830, %f2828;
	mov.f32 	%f2831, %f2828;
	mov.f32 	%f2832, %f2828;
	mov.f32 	%f2833, %f2828;
	mov.f32 	%f2834, %f2828;
	mov.f32 	%f2835, %f2828;
	mov.f32 	%f2836, %f2828;
	mov.f32 	%f2837, %f2828;
	mov.f32 	%f2838, %f2828;
	mov.f32 	%f2839, %f2828;
	mov.f32 	%f2840, %f2828;
	mov.f32 	%f2841, %f2828;
	mov.f32 	%f2842, %f2828;
	mov.f32 	%f2843, %f2828;
	mov.f32 	%f2844, %f2828;
	mov.f32 	%f2845, %f2828;
	mov.f32 	%f2846, %f2828;
	mov.f32 	%f2847, %f2828;
	mov.f32 	%f2848, %f2828;
	mov.f32 	%f2849, %f2828;
	mov.f32 	%f2850, %f2828;
	mov.f32 	%f2851, %f2828;
	mov.f32 	%f2852, %f2828;
	mov.f32 	%f2853, %f2828;
	mov.f32 	%f2854, %f2828;
	mov.f32 	%f2855, %f2828;
	mov.f32 	%f2856, %f2828;
	mov.f32 	%f2857, %f2828;
	mov.f32 	%f2858, %f2828;
	mov.f32 	%f2859, %f2828;
	mov.f32 	%f2860, %f2828;
	mov.f32 	%f2861, %f2828;
	mov.f32 	%f2862, %f2828;
	mov.f32 	%f2863, %f2828;
	mov.f32 	%f2864, %f2828;
	mov.f32 	%f2865, %f2828;
	mov.f32 	%f2866, %f2828;
	mov.f32 	%f2867, %f2828;
	mov.f32 	%f2868, %f2828;
	mov.f32 	%f2869, %f2828;
	mov.f32 	%f2870, %f2828;
	mov.f32 	%f2871, %f2828;
	mov.f32 	%f2872, %f2828;
	mov.f32 	%f2873, %f2828;
	mov.f32 	%f2874, %f2828;
	mov.f32 	%f2875, %f2828;
	mov.f32 	%f2876, %f2828;
	mov.f32 	%f2877, %f2828;
	mov.f32 	%f2878, %f2828;
	mov.f32 	%f2879, %f2828;
	mov.f32 	%f2880, %f2828;
	mov.f32 	%f2881, %f2828;
	mov.f32 	%f2882, %f2828;
	mov.f32 	%f2883, %f2828;
	mov.f32 	%f2884, %f2828;
	mov.f32 	%f2885, %f2828;
	mov.f32 	%f2886, %f2828;
	mov.f32 	%f2887, %f2828;
	mov.f32 	%f2888, %f2828;
	mov.f32 	%f2889, %f2828;
	mov.f32 	%f2890, %f2828;
	mov.f32 	%f2891, %f2828;
	mov.f32 	%f2892, %f2828;
	mov.f32 	%f2893, %f2828;
	mov.f32 	%f2894, %f2828;
	mov.f32 	%f2895, %f2828;
	mov.f32 	%f2896, %f2828;
	mov.f32 	%f2897, %f2828;
	mov.f32 	%f2898, %f2828;
	mov.f32 	%f2899, %f2828;
	mov.f32 	%f2900, %f2828;
	mov.f32 	%f2901, %f2828;
	mov.f32 	%f2902, %f2828;
	mov.f32 	%f2903, %f2828;
	mov.f32 	%f2904, %f2828;
	mov.f32 	%f2905, %f2828;
	mov.f32 	%f2906, %f2828;
	mov.f32 	%f2907, %f2828;
	mov.f32 	%f2908, %f2828;
	mov.f32 	%f2909, %f2828;
	mov.f32 	%f2910, %f2828;
	mov.f32 	%f2911, %f2828;
	mov.f32 	%f2912, %f2828;
	mov.f32 	%f2913, %f2828;
	mov.f32 	%f2914, %f2828;
	mov.f32 	%f2915, %f2828;
	mov.f32 	%f2916, %f2828;
	mov.f32 	%f2917, %f2828;
	mov.f32 	%f2918, %f2828;
	mov.f32 	%f2919, %f2828;
	mov.f32 	%f2920, %f2828;
	mov.f32 	%f2921, %f2828;
	mov.f32 	%f2922, %f2828;
	mov.f32 	%f2923, %f2828;
	mov.f32 	%f2924, %f2828;
	mov.f32 	%f2925, %f2828;
	mov.f32 	%f2926, %f2828;
	mov.f32 	%f2927, %f2828;
	mov.f32 	%f2928, %f2828;
	mov.f32 	%f2929, %f2828;
	mov.f32 	%f2930, %f2828;
	mov.f32 	%f2931, %f2828;
	mov.f32 	%f2932, %f2828;
	mov.f32 	%f2933, %f2828;
	mov.f32 	%f2934, %f2828;
	mov.f32 	%f2935, %f2828;
	mov.f32 	%f2936, %f2828;
	mov.f32 	%f2937, %f2828;
	mov.f32 	%f2938, %f2828;
	mov.f32 	%f2939, %f2828;
	mov.f32 	%f2940, %f2828;
	mov.f32 	%f2941, %f2828;
	mov.f32 	%f2942, %f2828;
	mov.f32 	%f2943, %f2828;
	mov.f32 	%f2944, %f2828;
	mov.f32 	%f2945, %f2828;
	mov.f32 	%f2946, %f2828;
	mov.f32 	%f2947, %f2828;
	mov.f32 	%f2948, %f2828;
	mov.f32 	%f2949, %f2828;
	mov.f32 	%f2950, %f2828;
	mov.f32 	%f2951, %f2828;
	mov.f32 	%f2952, %f2828;
	mov.f32 	%f2953, %f2828;
	mov.f32 	%f2954, %f2828;
	mov.f32 	%f2955, %f2828;
	@%p1 bra 	$L__BB0_7;
	max.s32 	%r50, %r49, 1;
	and.b32  	%r51, %r50, 3;
	setp.lt.u32 	%p2, %r120, 224;
	mov.b32 	%r1486, 0;
	mov.f32 	%f2828, 0f00000000;
	@%p2 bra 	$L__BB0_4;
	and.b32  	%r1486, %r50, 134217724;
	neg.s32 	%r1505, %r1486;
	add.s32 	%r1504, %r22, 96;
	add.s32 	%r1503, %r25, 96;
	add.s32 	%r1502, %r28, 96;
	add.s32 	%r1501, %r31, 96;
	add.s32 	%r1500, %r19, 96;
	add.s32 	%r1499, %r15, 96;
	add.s32 	%r1498, %r11, 96;
	add.s32 	%r1497, %r7, 96;
	mov.f32 	%f2828, 0f00000000;
	mov.f32 	%f2829, %f2828;
	mov.f32 	%f2830, %f2828;
	mov.f32 	%f2831, %f2828;
	mov.f32 	%f2832, %f2828;
	mov.f32 	%f2833, %f2828;
	mov.f32 	%f2834, %f2828;
	mov.f32 	%f2835, %f2828;
	mov.f32 	%f2836, %f2828;
	mov.f32 	%f2837, %f2828;
	mov.f32 	%f2838, %f2828;
	mov.f32 	%f2839, %f2828;
	mov.f32 	%f2840, %f2828;
	mov.f32 	%f2841, %f2828;
	mov.f32 	%f2842, %f2828;
	mov.f32 	%f2843, %f2828;
	mov.f32 	%f2844, %f2828;
	mov.f32 	%f2845, %f2828;
	mov.f32 	%f2846, %f2828;
	mov.f32 	%f2847, %f2828;
	mov.f32 	%f2848, %f2828;
	mov.f32 	%f2849, %f2828;
	mov.f32 	%f2850, %f2828;
	mov.f32 	%f2851, %f2828;
	mov.f32 	%f2852, %f2828;
	mov.f32 	%f2853, %f2828;
	mov.f32 	%f2854, %f2828;
	mov.f32 	%f2855, %f2828;
	mov.f32 	%f2856, %f2828;
	mov.f32 	%f2857, %f2828;
	mov.f32 	%f2858, %f2828;
	mov.f32 	%f2859, %f2828;
	mov.f32 	%f2860, %f2828;
	mov.f32 	%f2861, %f2828;
	mov.f32 	%f2862, %f2828;
	mov.f32 	%f2863, %f2828;
	mov.f32 	%f2864, %f2828;
	mov.f32 	%f2865, %f2828;
	mov.f32 	%f2866, %f2828;
	mov.f32 	%f2867, %f2828;
	mov.f32 	%f2868, %f2828;
	mov.f32 	%f2869, %f2828;
	mov.f32 	%f2870, %f2828;
	mov.f32 	%f2871, %f2828;
	mov.f32 	%f2872, %f2828;
	mov.f32 	%f2873, %f2828;
	mov.f32 	%f2874, %f2828;
	mov.f32 	%f2875, %f2828;
	mov.f32 	%f2876, %f2828;
	mov.f32 	%f2877, %f2828;
	mov.f32 	%f2878, %f2828;
	mov.f32 	%f2879, %f2828;
	mov.f32 	%f2880, %f2828;
	mov.f32 	%f2881, %f2828;
	mov.f32 	%f2882, %f2828;
	mov.f32 	%f2883, %f2828;
	mov.f32 	%f2884, %f2828;
	mov.f32 	%f2885, %f2828;
	mov.f32 	%f2886, %f2828;
	mov.f32 	%f2887, %f2828;
	mov.f32 	%f2888, %f2828;
	mov.f32 	%f2889, %f2828;
	mov.f32 	%f2890, %f2828;
	mov.f32 	%f2891, %f2828;
	mov.f32 	%f2892, %f2828;
	mov.f32 	%f2893, %f2828;
	mov.f32 	%f2894, %f2828;
	mov.f32 	%f2895, %f2828;
	mov.f32 	%f2896, %f2828;
	mov.f32 	%f2897, %f2828;
	mov.f32 	%f2898, %f2828;
	mov.f32 	%f2899, %f2828;
	mov.f32 	%f2900, %f2828;
	mov.f32 	%f2901, %f2828;
	mov.f32 	%f2902, %f2828;
	mov.f32 	%f2903, %f2828;
	mov.f32 	%f2904, %f2828;
	mov.f32 	%f2905, %f2828;
	mov.f32 	%f2906, %f2828;
	mov.f32 	%f2907, %f2828;
	mov.f32 	%f2908, %f2828;
	mov.f32 	%f2909, %f2828;
	mov.f32 	%f2910, %f2828;
	mov.f32 	%f2911, %f2828;
	mov.f32 	%f2912, %f2828;
	mov.f32 	%f2913, %f2828;
	mov.f32 	%f2914, %f2828;
	mov.f32 	%f2915, %f2828;
	mov.f32 	%f2916, %f2828;
	mov.f32 	%f2917, %f2828;
	mov.f32 	%f2918, %f2828;
	mov.f32 	%f2919, %f2828;
	mov.f32 	%f2920, %f2828;
	mov.f32 	%f2921, %f2828;
	mov.f32 	%f2922, %f2828;
	mov.f32 	%f2923, %f2828;
	mov.f32 	%f2924, %f2828;
	mov.f32 	%f2925, %f2828;
	mov.f32 	%f2926, %f2828;
	mov.f32 	%f2927, %f2828;
	mov.f32 	%f2928, %f2828;
	mov.f32 	%f2929, %f2828;
	mov.f32 	%f2930, %f2828;
	mov.f32 	%f2931, %f2828;
	mov.f32 	%f2932, %f2828;
	mov.f32 	%f2933, %f2828;
	mov.f32 	%f2934, %f2828;
	mov.f32 	%f2935, %f2828;
	mov.f32 	%f2936, %f2828;
	mov.f32 	%f2937, %f2828;
	mov.f32 	%f2938, %f2828;
	mov.f32 	%f2939, %f2828;
	mov.f32 	%f2940, %f2828;
	mov.f32 	%f2941, %f2828;
	mov.f32 	%f2942, %f2828;
	mov.f32 	%f2943, %f2828;
	mov.f32 	%f2944, %f2828;
	mov.f32 	%f2945, %f2828;
	mov.f32 	%f2946, %f2828;
	mov.f32 	%f2947, %f2828;
	mov.f32 	%f2948, %f2828;
	mov.f32 	%f2949, %f2828;
	mov.f32 	%f2950, %f2828;
	mov.f32 	%f2951, %f2828;
	mov.f32 	%f2952, %f2828;
	mov.f32 	%f2953, %f2828;
	mov.f32 	%f2954, %f2828;
	mov.f32 	%f2955, %f2828;
$L__BB0_3:
	.pragma "nounroll";
	ld.param.u64 	%rd328, [_Z6matmulP6__halfS0_S0_iiiff_param_1];
	ld.param.u64 	%rd326, [_Z6matmulP6__halfS0_S0_iiiff_param_0];
	// begin inline asm
	cp.async.wait_group 2;

	// end inline asm
	bar.sync 	0;
	mov.u32 	%r248, shared_storage;
	cvt.u64.u32 	%rd156, %r248;
	cvta.shared.u64 	%rd157, %rd156;
	add.s64 	%rd158, %rd157, %rd70;
	add.s64 	%rd115, %rd158, 24576;
	// begin inline asm
	{ .reg .u64 smem_ptr; cvta.to.shared.u64 smem_ptr, %rd115; cvt.u32.u64 %r208, smem_ptr; }

	// end inline asm
	add.s32 	%r249, %r1497, 96;
	mul.wide.u32 	%rd159, %r1497, 2;
	add.s64 	%rd116, %rd326, %rd159;
	// begin inline asm
	cp.async.cg.shared.global.L2::128B [%r208], [%rd116], 16;

	// end inline asm
	add.s64 	%rd161, %rd157, %rd72;
	add.s64 	%rd117, %rd161, 24576;
	// begin inline asm
	{ .reg .u64 smem_ptr; cvta.to.shared.u64 smem_ptr, %rd117; cvt.u32.u64 %r210, smem_ptr; }

	// end inline asm
	add.s32 	%r250, %r1498, 96;
	mul.wide.u32 	%rd162, %r1498, 2;
	add.s64 	%rd118, %rd326, %rd162;
	// begin inline asm
	cp.async.cg.shared.global.L2::128B [%r210], [%rd118], 16;

	// end inline asm
	add.s64 	%rd164, %rd157, %rd74;
	add.s64 	%rd119, %rd164, 24576;
	// begin inline asm
	{ .reg .u64 smem_ptr; cvta.to.shared.u64 smem_ptr, %rd119; cvt.u32.u64 %r212, smem_ptr; }

	// end inline asm
	add.s32 	%r251, %r1499, 96;
	mul.wide.u32 	%rd165, %r1499, 2;
	add.s64 	%rd120, %rd326, %rd165;
	// begin inline asm
	cp.async.cg.shared.global.L2::128B [%r212], [%rd120], 16;

	// end inline asm
	add.s64 	%rd167, %rd157, %rd76;
	add.s64 	%rd121, %rd167, 24576;
	// begin inline asm
	{ .reg .u64 smem_ptr; cvta.to.shared.u64 smem_ptr, %rd121; cvt.u32.u64 %r214, smem_ptr; }

	// end inline asm
	add.s32 	%r252, %r1500, 96;
	mul.wide.u32 	%rd168, %r1500, 2;
	add.s64 	%rd122, %rd326, %rd168;
	// begin inline asm
	cp.async.cg.shared.global.L2::128B [%r214], [%rd122], 16;

	// end inline asm
	add.s64 	%rd123, %rd158, 57344;
	// begin inline asm
	{ .reg .u64 smem_ptr; cvta.to.shared.u64 smem_ptr, %rd123; cvt.u32.u64 %r216, smem_ptr; }

	// end inline asm
	add.s32 	%r253, %r1504, 96;
	mul.wide.u32 	%rd169, %r1504, 2;
	add.s64 	%rd124, %rd328, %rd169;
	// begin inline asm
	cp.async.cg.shared.global.L2::128B [%r216], [%rd124], 16;

	// end inline asm
	add.s64 	%rd125, %rd161, 57344;
	// begin inline asm
	{ .reg .u64 smem_ptr; cvta.to.shared.u64 smem_ptr, %rd125; cvt.u32.u64 %r218, smem_ptr; }

	// end inline asm
	add.s32 	%r254, %r1503, 96;
	mul.wide.u32 	%rd170, %r1503, 2;
	add.s64 	%rd126, %rd328, %rd170;
	// begin inline asm
	cp.async.cg.shared.global.L2::128B [%r218], [%rd126], 16;

	// end inline asm
	add.s64 	%rd127, %rd164, 57344;
	// begin inline asm
	{ .reg .u64 smem_ptr; cvta.to.shared.u64 smem_ptr, %rd127; cvt.u32.u64 %r220, smem_ptr; }

	// end inline asm
	add.s32 	%r255, %r1502, 96;
	mul.wide.u32 	%rd171, %r1502, 2;
	add.s64 	%rd128, %rd328, %rd171;
	// begin inline asm
	cp.async.cg.shared.global.L2::128B [%r220], [%rd128], 16;

	// end inline asm
	add.s64 	%rd129, %rd167, 57344;
	// begin inline asm
	{ .reg .u64 smem_ptr; cvta.to.shared.u64 smem_ptr, %rd129; cvt.u32.u64 %r222, smem_ptr; }

	// end inline asm
	add.s32 	%r256, %r1501, 96;
	mul.wide.u32 	%rd172, %r1501, 2;
	add.s64 	%rd130, %rd328, %rd172;
	// begin inline asm
	cp.async.cg.shared.global.L2::128B [%r222], [%rd130], 16;

	// end inline asm
	// begin inline asm
	cp.async.commit_group;

	// end inline asm
	shl.b32 	%r257, %r2, 12;
	add.s32 	%r258, %r248, %r257;
	mov.b32 	%r259, 16;
	wmma.load.a.sync.aligned.row.m16n16k16.shared.f16 	{%r260, %r261, %r262, %r263, %r264, %r265, %r266, %r267}, [%r258], %r259;
	add.s32 	%r268, %r258, 1024;
	wmma.load.a.sync.aligned.row.m16n16k16.shared.f16 	{%r269, %r270, %r271, %r272, %r273, %r274, %r275, %r276}, [%r268], %r259;
	add.s32 	%r277, %r258, 2048;
	wmma.load.a.sync.aligned.row.m16n16k16.shared.f16 	{%r278, %r279, %r280, %r281, %r282, %r283, %r284, %r285}, [%r277], %r259;
	add.s32 	%r286, %r258, 3072;
	wmma.load.a.sync.aligned.row.m16n16k16.shared.f16 	{%r287, %r288, %r289, %r290, %r291, %r292, %r293, %r294}, [%r286], %r259;
	shl.b32 	%r295, %r1, 12;
	add.s32 	%r296, %r248, %r295;
	add.s32 	%r297, %r296, 32768;
	wmma.load.b.sync.aligned.col.m16n16k16.shared.f16 	{%r298, %r299, %r300, %r301, %r302, %r303, %r304, %r305}, [%r297], %r259;
	add.s32 	%r306, %r296, 33792;
	wmma.load.b.sync.aligned.col.m16n16k16.shared.f16 	{%r307, %r308, %r309, %r310, %r311, %r312, %r313, %r314}, [%r306], %r259;
	add.s32 	%r315, %r296, 34816;
	wmma.load.b.sync.aligned.col.m16n16k16.shared.f16 	{%r316, %r317, %r318, %r319, %r320, %r321, %r322, %r323}, [%r315], %r259;
	add.s32 	%r324, %r296, 35840;
	wmma.load.b.sync.aligned.col.m16n16k16.shared.f16 	{%r325, %r326, %r327, %r328, %r329, %r330, %r331, %r332}, [%r324], %r259;
	wmma.mma.sync.aligned.row.col.m16n16k16.f32.f32 {%f772, %f773, %f774, %f775, %f776, %f777, %f778, %f779}, {%r260, %r261, %r262, %r263, %r264, %r265, %r266, %r267}, {%r298, %r299, %r300, %r301, %r302, %r303, %r304, %r305}, {%f2955, %f2954, %f2953, %f2952, %f2951, %f2950, %f2949, %f2948};
	wmma.mma.sync.aligned.row.col.m16n16k16.f32.f32 {%f780, %f781, %f782, %f783, %f784, %f785, %f786, %f787}, {%r260, %r261, %r262, %r263, %r264, %r265, %r266, %r267}, {%r307, %r308, %r309, %r310, %r311, %r312, %r313, %r314}, {%f2947, %f2946, %f2945, %f2944, %f2943, %f2942, %f2941, %f2940};
	wmma.mma.sync.aligned.row.col.m16n16k16.f32.f32 {%f788, %f789, %f790, %f791, %f792, %f793, %f794, %f795}, {%r260, %r261, %r262, %r263, %r264, %r265, %r266, %r267}, {%r316, %r317, %r318, %r319, %r320, %r321, %r322, %r323}, {%f2939, %f2938, %f2937, %f2936, %f2935, %f2934, %f2933, %f2932};
	wmma.mma.sync.aligned.row.col.m16n16k16.f32.f32 {%f796, %f797, %f798, %f799, %f800, %f801, %f802, %f803}, {%r260, %r261, %r262, %r263, %r264, %r265, %r266, %r267}, {%r325, %r326, %r327, %r328, %r329, %r330, %r331, %r332}, {%f2931, %f2930, %f2929, %f2928, %f2927, %f2926, %f2925, %f2924};
	wmma.mma.sync.aligned.row.col.m16n16k16.f32.f32 {%f804, %f805, %f806, %f807, %f808, %f809, %f810, %f811}, {%r269, %r270, %r271, %r272, %r273, %r274, %r275, %r276}, {%r298, %r299, %r300, %r301, %r302, %r303, %r304, %r305}, {%f2923, %f2922, %f2921, %f2920, %f2919, %f2918, %f2917, %f2916};
	wmma.mma.sync.aligned.row.col.m16n16k16.f32.f32 {%f812, %f813, %f814, %f815, %f816, %f817, %f818, %f819}, {%r269, %r270, %r271, %r272, %r273, %r274, %r275, %r276}, {%r307, %r308, %r309, %r310, %r311, %r312, %r313, %r314}, {%f2915, %f2914, %f2913, %f2912, %f2911, %f2910, %f2909, %f2908};
	wmma.mma.sync.aligned.row.col.m16n16k16.f32.f32 {%f820, %f821, %f822, %f823, %f824, %f825, %f826, %f827}, {%r269, %r270, %r271, %r272, %r273, %r274, %r275, %r276}, {%r316, %r317, %r318, %r319, %r320, %r321, %r322, %r323}, {%f2907, %f2906, %f2905, %f2904, %f2903, %f2902, %f2901, %f2900};
	wmma.mma.sync.aligned.row.col.m16n16k16.f32.f32 {%f828, %f829, %f830, %f831, %f832, %f833, %f834, %f835}, {%r269, %r270, %r271, %r272, %r273, %r274, %r275, %r276}, {%r325, %r326, %r327, %r328, %r329, %r330, %r331, %r332}, {%f2899, %f2898, %f2897, %f2896, %f2895, %f2894, %f2893, %f2892};
	wmma.mma.sync.aligned.row.col.m16n16k16.f32.f32 {%f836, %f837, %f838, %f839, %f840, %f841, %f842, %f843}, {%r278, %r279, %r280, %r281, %r282, %r283, %r284, %r285}, {%r298, %r299, %r300, %r301, %r302, %r303, %r304, %r305}, {%f2891, %f2890, %f2889, %f2888, %f2887, %f2886, %f2885, %f2884};
	wmma.mma.sync.aligned.row.col.m16n16k16.f32.f32 {%f844, %f845, %f846, %f847, %f848, %f849, %f850, %f851}, {%r278, %r279, %r280, %r281, %r282, %r283, %r284, %r285}, {%r307, %r308, %r309, %r310, %r311, %r312, %r313, %r314}, {%f2883, %f2882, %f2881, %f2880, %f2879, %f2878, %f2877, %f2876};
	wmma.mma.sync.aligned.row.col.m16n16k16.f32.f32 {%f852, %f853, %f854, %f855, %f856, %f857, %f858, %f859}, {%r278, %r279, %r280, %r281, %r282, %r283, %r284, %r285}, {%r316, %r317, %r318, %r319, %r320, %r321, %r322, %r323}, {%f2875, %f2874, %f2873, %f2872, %f2871, %f2870, %f2869, %f2868};
	wmma.mma.sync.aligned.row.col.m16n16k16.f32.f32 {%f860, %f861, %f862, %f863, %f864, %f865, %f866, %f867}, {%r278, %r279, %r280, %r281, %r282, %r283, %r284, %r285}, {%r325, %r326, %r327, %r328, %r329, %r330, %r331, %r332}, {%f2867, %f2866, %f2865, %f2864, %f2863, %f2862, %f2861, %f2860};
	wmma.mma.sync.aligned.row.col.m16n16k16.f32.f32 {%f868, %f869, %f870, %f871, %f872, %f873, %f874, %f875}, {%r287, %r288, %r289, %r290, %r291, %r292, %r293, %r294}, {%r298, %r299, %r300, %r301, %r302, %r303, %r304, %r305}, {%f2859, %f2858, %f2857, %f2856, %f2855, %f2854, %f2853, %f2852};
	wmma.mma.sync.aligned.row.col.m16n16k16.f32.f32 {%f876, %f877, %f878, %f879, %f880, %f881, %f882, %f883}, {%r287, %r288, %r289, %r290, %r291, %r292, %r293, %r294}, {%r307, %r308, %r309, %r310, %r311, %r312, %r313, %r314}, {%f2851, %f2850, %f2849, %f2848, %f2847, %f2846, %f2845, %f2844};
	wmma.mma.sync.aligned.row.col.m16n16k16.f32.f32 {%f884, %f885, %f886, %f887, %f888, %f889, %f890, %f891}, {%r287, %r288, %r289, %r290, %r291, %r292, %r293, %r294}, {%r316, %r317, %r318, %r319, %r320, %r321, %r322, %r323}, {%f2843, %f2842, %f2841, %f2840, %f2839, %f2838, %f2837, %f2836};
	wmma.mma.sync.aligned.row.col.m16n16k16.f32.f32 {%f892, %f893, %f894, %f895, %f896, %f897, %f898, %f899}, {%r287, %r288, %r289, %r290, %r291, %r292, %r293, %r294}, {%r325, %r326, %r327, %r328, %r329, %r330, %r331, %r332}, {%f2835, %f2834, %f2833, %f2832, %f2831, %f2830, %f2829, %f2828};
	add.s32 	%r333, %r258, 512;
	wmma.load.a.sync.aligned.row.m16n16k16.shared.f16 	{%r334, %r335, %r336, %r337, %r338, %r339, %r340, %r341}, [%r333], %r259;
	add.s32 	%r342, %r258, 1536;
	wmma.load.a.sync.aligned.row.m16n16k16.shared.f16 	{%r343, %r344, %r345, %r346, %r347, %r348, %r349, %r350}, [%r342], %r259;
	add.s32 	%r351, %r258, 2560;
	wmma.load.a.sync.aligned.row.m16n16k16.shared.f16 	{%r352, %r353, %r354, %r355, %r356, %r357, %r358, %r359}, [%r351], %r259;
	add.s32 	%r360, %r258, 3584;
	wmma.load.a.sync.aligned.row.m16n16k16.shared.f16 	{%r361, %r362, %r363, %r364, %r365, %r366, %r367, %r368}, [%r360], %r259;
	add.s32 	%r369, %r296, 33280;
	wmma.load.b.sync.aligned.col.m16n16k16.shared.f16 	{%r370, %r371, %r372, %r373, %r374, %r375, %r376, %r377}, [%r369], %r259;
	add.s32 	%r378, %r296, 34304;
	wmma.load.b.sync.aligned.col.m16n16k16.shared.f16 	{%r379, %r380, %r381, %r382, %r383, %r384, %r385, %r386}, [%r378], %r259;
	add.s32 	%r387, %r296, 35328;
	wmma.load.b.sync.aligned.col.m16n16k16.shared.f16 	{%r388, %r389, %r390, %r391, %r392, %r393, %r394, %r395}, [%r387], %r259;
	add.s32 	%r396, %r296, 36352;
	wmma.load.b.sync.aligned.col.m16n16k16.shared.f16 	{%r397, %r398, %r399, %r400, %r401, %r402, %r403, %r404}, [%r396], %r259;
	wmma.mma.sync.aligned.row.col.m16n16k16.f32.f32 {%f900, %f901, %f902, %f903, %f904, %f905, %f906, %f907}, {%r334, %r335, %r336, %r337, %r338, %r339, %r340, %r341}, {%r370, %r371, %r372, %r373, %r374, %r375, %r376, %r377}, {%f772, %f773, %f774, %f775, %f776, %f777, %f778, %f779};
	wmma.mma.sync.aligned.row.col.m16n16k16.f32.f32 {%f908, %f909, %f910, %f911, %f912, %f913, %f914, %f915}, {%r334, %r335, %r336, %r337, %r338, %r339, %r340, %r341}, {%r379, %r380, %r381, %r382, %r383, %r384, %r385, %r386}, {%f780, %f781, %f782, %f783, %f784, %f785, %f786, %f787};
	wmma.mma.sync.aligned.row.col.m16n16k16.f32.f32 {%f916, %f917, %f918, %f919, %f920, %f921, %f922, %f923}, {%r334, %r335, %r336, %r337, %r338, %r339, %r340, %r341}, {%r388, %r389, %r390, %r391, %r392, %r393, %r394, %r395}, {%f788, %f789, %f790, %f791, %f792, %f793, %f794, %f795};
	wmma.mma.sync.aligned.row.col.m16n16k16.f32.f32 {%f924, %f925, %f926, %f927, %f928, %f929, %f930, %f931}, {%r334, %r335, %r336, %r337, %r338, %r339, %r340, %r341}, {%r397, %r398, %r399, %r400, %r401, %r402, %r403, %r404}, {%f796, %f797, %f798, %f799, %f800, %f801, %f802, %f803};
	wmma.mma.sync.aligned.row.col.m16n16k16.f32.f32 {%f932, %f933, %f934, %f935, %f936, %f937, %f938, %f939}, {%r343, %r344, %r345, %r346, %r347, %r348, %r349, %r350}, {%r370, %r371, %r372, %r373, %r374, %r375, %r376, %r377}, {%f804, %f805, %f806, %f807, %f808, %f809, %f810, %f811};
	wmma.mma.sync.aligned.row.col.m16n16k16.f32.f32 {%f940, %f941, %f942, %f943, %f944, %f945, %f946, %f947}, {%r343, %r344, %r345, %r346, %r347, %r348, %r349, %r350}, {%r379, %r380, %r381, %r382, %r383, %r384, %r385, %r386}, {%f812, %f813, %f814, %f815, %f816, %f817, %f818, %f819};
	wmma.mma.sync.aligned.row.col.m16n16k16.f32.f32 {%f948, %f949, %f950, %f951, %f952, %f953, %f954, %f955}, {%r343, %r344, %r345, %r346, %r347, %r348, %r349, %r350}, {%r388, %r389, %r390, %r391, %r392, %r393, %r394, %r395}, {%f820, %f821, %f822, %f823, %f824, %f825, %f826, %f827};
	wmma.mma.sync.aligned.row.col.m16n16k16.f32.f32 {%f956, %f957, %f958, %f959, %f960, %f961, %f962, %f963}, {%r343, %r344, %r345, %r346, %r347, %r348, %r349, %r350}, {%r397, %r398, %r399, %r400, %r401, %r402, %r403, %r404}, {%f828, %f829, %f830, %f831, %f832, %f833, %f834, %f835};
	wmma.mma.sync.aligned.row.col.m16n16k16.f32.f32 {%f964, %f965, %f966, %f967, %f968, %f969, %f970, %f971}, {%r352, %r353, %r354, %r355, %r356, %r357, %r358, %r359}, {%r370, %r371, %r372, %r373, %r374, %r375, %r376, %r377}, {%f836, %f837, %f838, %f839, %f840, %f841, %f842, %f843};
	wmma.mma.sync.aligned.row.col.m16n16k16.f32.f32 {%f972, %f973, %f974, %f975, %f976, %f977, %f978, %f979}, {%r352, %r353, %r354, %r355, %r356, %r357, %r358, %r359}, {%r379, %r380, %r381, %r382, %r383, %r384, %r385, %r386}, {%f844, %f845, %f846, %f847, %f848, %f849, %f850, %f851};
	wmma.mma.sync.aligned.row.col.m16n16k16.f32.f32 {%f980, %f981, %f982, %f983, %f984, %f985, %f986, %f987}, {%r352, %r353, %r354, %r355, %r356, %r357, %r358, %r359}, {%r388, %r389, %r390, %r391, %r392, %r393, %r394, %r395}, {%f852, %f853, %f854, %f855, %f856, %f857, %f858, %f859};
	wmma.mma.sync.aligned.row.col.m16n16k16.f32.f32 {%f988, %f989, %f990, %f991, %f992, %f993, %f994, %f995}, {%r352, %r353, %r354, %r355, %r356, %r357, %r358, %r359}, {%r397, %r398, %r399, %r400, %r401, %r402, %r403, %r404}, {%f860, %f861, %f862, %f863, %f864, %f865, %f866, %f867};
	wmma.mma.sync.aligned.row.col.m16n16k16.f32.f32 {%f996, %f997, %f998, %f999, %f1000, %f1001, %f1002, %f1003}, {%r361, %r362, %r363, %r364, %r365, %r366, %r367, %r368}, {%r370, %r371, %r372, %r373, %r374, %r375, %r376, %r377}, {%f868, %f869, %f870, %f871, %f872, %f873, %f874, %f875};
	wmma.mma.sync.aligned.row.col.m16n16k16.f32.f32 {%f1004, %f1005, %f1006, %f1007, %f1008, %f1009, %f1010, %f1011}, {%r361, %r362, %r363, %r364, %r365, %r366, %r367, %r368}, {%r379, %r380, %r381, %r382, %r383, %r384, %r385, %r386}, {%f876, %f877, %f878, %f879, %f880, %f881, %f882, %f883};
	wmma.mma.sync.aligned.row.col.m16n16k16.f32.f32 {%f1012, %f1013, %f1014, %f1015, %f1016, %f1017, %f1018, %f1019}, {%r361, %r362, %r363, %r364, %r365, %r366, %r367, %r368}, {%r388, %r389, %r390, %r391, %r392, %r393, %r394, %r395}, {%f884, %f885, %f886, %f887, %f888, %f889, %f890, %f891};
	wmma.mma.sync.aligned.row.col.m16n16k16.f32.f32 {%f1020, %f1021, %f1022, %f1023, %f1024, %f1025, %f1026, %f1027}, {%r361, %r362, %r363, %r364, %r365, %r366, %r367, %r368}, {%r397, %r398, %r399, %r400, %r401, %r402, %r403, %r404}, {%f892, %f893, %f894, %f895, %f896, %f897, %f898, %f899};
	// begin inline asm
	cp.async.wait_group 2;

	// end inline asm
	bar.sync 	0;
	add.s32 	%r405, %r1497, 32;
	mul.wide.u32 	%rd173, %r405, 2;
	add.s64 	%rd131, %rd326, %rd173;
	// begin inline asm
	cp.async.cg.shared.global.L2::128B [%r121], [%rd131], 16;

	// end inline asm
	add.s32 	%r406, %r1498, 32;
	mul.wide.u32 	%rd174, %r406, 2;
	add.s64 	%rd132, %rd326, %rd174;
	// begin inline asm
	cp.async.cg.shared.global.L2::128B [%r123], [%rd132], 16;

	// end inline asm
	add.s32 	%r407, %r1499, 32;
	mul.wide.u32 	%rd175, %r407, 2;
	add.s64 	%rd133, %rd326, %rd175;
	// begin inline asm
	cp.async.cg.shared.global.L2::128B [%r125], [%rd133], 16;

	// end inline asm
	add.s32 	%r408, %r1500, 32;
	mul.wide.u32 	%rd176, %r408, 2;
	add.s64 	%rd134, %rd326, %rd176;
	// begin inline asm
	cp.async.cg.shared.global.L2::128B [%r127], [%rd134], 16;

	// end inline asm
	add.s32 	%r409, %r1504, 32;
	mul.wide.u32 	%rd177, %r409, 2;
	add.s64 	%rd135, %rd328, %rd177;
	// begin inline asm
	cp.async.cg.shared.global.L2::128B [%r129], [%rd135], 16;

	// end inline asm
	add.s32 	%r410, %r1503, 32;
	mul.wide.u32 	%rd178, %r410, 2;
	add.s64 	%rd136, %rd328, %rd178;
	// begin inline asm
	cp.async.cg.shared.global.L2::128B [%r131], [%rd136], 16;

	// end inline asm
	add.s32 	%r411, %r1502, 32;
	mul.wide.u32 	%rd179, %r411, 2;
	add.s64 	%rd137, %rd328, %rd179;
	// begin inline asm
	cp.async.cg.shared.global.L2::128B [%r133], [%rd137], 16;

	// end inline asm
	add.s32 	%r412, %r1501, 32;
	mul.wide.u32 	%rd180, %r412, 2;
	add.s64 	%rd138, %rd328, %rd180;
	// begin inline asm
	cp.async.cg.shared.global.L2::128B [%r135], [%rd138], 16;

	// end inline asm
	// begin inline asm
	cp.async.commit_group;

	// end inline asm
	add.s32 	%r413, %r258, 8192;
	wmma.load.a.sync.aligned.row.m16n16k16.shared.f16 	{%r414, %r415, %r416, %r417, %r418, %r419, %r420, %r421}, [%r413], %r259;
	add.s32 	%r422, %r258, 9216;
	wmma.load.a.sync.aligned.row.m16n16k16.shared.f16 	{%r423, %r424, %r425, %r426, %r427, %r428, %r429, %r430}, [%r422], %r259;
	add.s32 	%r431, %r258, 10240;
	wmma.load.a.sync.aligned.row.m16n16k16.shared.f16 	{%r432, %r433, %r434, %r435, %r436, %r437, %r438, %r439}, [%r431], %r259;
	add.s32 	%r440, %r258, 11264;
	wmma.load.a.sync.aligned.row.m16n16k16.shared.f16 	{%r441, %r442, %r443, %r444, %r445, %r446, %r447, %r448}, [%r440], %r259;
	add.s32 	%r449, %r296, 40960;
	wmma.load.b.sync.aligned.col.m16n16k16.shared.f16 	{%r450, %r451, %r452, %r453, %r454, %r455, %r456, %r457}, [%r449], %r259;
	add.s32 	%r458, %r296, 41984;
	wmma.load.b.sync.aligned.col.m16n16k16.shared.f16 	{%r459, %r460, %r461, %r462, %r463, %r464, %r465, %r466}, [%r458], %r259;
	add.s32 	%r467, %r296, 43008;
	wmma.load.b.sync.aligned.col.m16n16k16.shared.f16 	{%r468, %r469, %r470, %r471, %r472, %r473, %r474, %r475}, [%r467], %r259;
	add.s32 	%r476, %r296, 44032;
	wmma.load.b.sync.aligned.col.m16n16k16.shared.f16 	{%r477, %r478, %r479, %r480, %r481, %r482, %r483, %r484}, [%r476], %r259;
	wmma.mma.sync.aligned.row.col.m16n16k16.f32.f32 {%f1028, %f1029, %f1030, %f1031, %f1032, %f1033, %f1034, %f1035}, {%r414, %r415, %r416, %r417, %r418, %r419, %r420, %r421}, {%r450, %r451, %r452, %r453, %r454, %r455, %r456, %r457}, {%f900, %f901, %f902, %f903, %f904, %f905, %f906, %f907};
	wmma.mma.sync.aligned.row.col.m16n16k16.f32.f32 {%f1036, %f1037, %f1038, %f1039, %f1040, %f1041, %f1042, %f1043}, {%r414, %r415, %r416, %r417, %r418, %r419, %r420, %r421}, {%r459, %r460, %r461, %r462, %r463, %r464, %r465, %r466}, {%f908, %f909, %f910, %f911, %f912, %f913, %f914, %f915};
	wmma.mma.sync.aligned.row.col.m16n16k16.f32.f32 {%f1044, %f1045, %f1046, %f1047, %f1048, %f1049, %f1050, %f1051}, {%r414, %r415, %r416, %r417, %r418, %r419, %r420, %r421}, {%r468, %r469, %r470, %r471, %r472, %r473, %r474, %r475}, {%f916, %f917, %f918, %f919, %f920, %f921, %f922, %f923};
	wmma.mma.sync.aligned.row.col.m16n16k16.f32.f32 {%f1052, %f1053, %f1054, %f1055, %f1056, %f1057, %f1058, %f1059}, {%r414, %r415, %r416, %r417, %r418, %r419, %r420, %r421}, {%r477, %r478, %r479, %r480, %r481, %r482, %r483, %r484}, {%f924, %f925, %f926, %f927, %f928, %f929, %f930, %f931};
	wmma.mma.sync.aligned.row.col.m16n16k16.f32.f32 {%f1060, %f1061, %f1062, %f1063, %f1064, %f1065, %f1066, %f1067}, {%r423, %r424, %r425, %r426, %r427, %r428, %r429, %r430}, {%r450, %r451, %r452, %r453, %r454, %r455, %r456, %r457}, {%f932, %f933, %f934, %f935, %f936, %f937, %f938, %f939};
	wmma.mma.sync.aligned.row.col.m16n16k16.f32.f32 {%f1068, %f1069, %f1070, %f1071, %f1072, %f1073, %f1074, %f1075}, {%r423, %r424, %r425, %r426, %r427, %r428, %r429, %r430}, {%r459, %r460, %r461, %r462, %r463, %r464, %r465, %r466}, {%f940, %f941, %f942, %f943, %f944, %f945, %f946, %f947};
	wmma.mma.sync.aligned.row.col.m16n16k16.f32.f32 {%f1076, %f1077, %f1078, %f1079, %f1080, %f1081, %f1082, %f1083}, {%r423, %r424, %r425, %r426, %r427, %r428, %r429, %r430}, {%r468, %r469, %r470, %r471, %r472, %r473, %r474, %r475}, {%f948, %f949, %f950, %f951, %f952, %f953, %f954, %f955};
	wmma.mma.sync.aligned.row.col.m16n16k16.f32.f32 {%f1084, %f1085, %f1086, %f1087, %f1088, %f1089, %f1090, %f1091}, {%r423, %r424, %r425, %r426, %r427, %r428, %r429, %r430}, {%r477, %r478, %r479, %r480, %r481, %r482, %r483, %r484}, {%f956, %f957, %f958, %f959, %f960, %f961, %f962, %f963};
	wmma.mma.sync.aligned.row.col.m16n16k16.f32.f32 {%f1092, %f1093, %f1094, %f1095, %f1096, %f1097, %f1098, %f1099}, {%r432, %r433, %r434, %r435, %r436, %r437, %r438, %r439}, {%r450, %r451, %r452, %r453, %r454, %r455, %r456, %r457}, {%f964, %f965, %f966, %f967, %f968, %f969, %f970, %f971};
	wmma.mma.sync.aligned.row.col.m16n16k16.f32.f32 {%f1100, %f1101, %f1102, %f1103, %f1104, %f1105, %f1106, %f1107}, {%r432, %r433, %r434, %r435, %r436, %r437, %r438, %r439}, {%r459, %r460, %r461, %r462, %r463, %r464, %r465, %r466}, {%f972, %f973, %f974, %f975, %f976, %f977, %f978, %f979};
	wmma.mma.sync.aligned.row.col.m16n16k16.f32.f32 {%f1108, %f1109, %f1110, %f1111, %f1112, %f1113, %f1114, %f1115}, {%r432, %r433, %r434, %r435, %r436, %r437, %r438, %r439}, {%r468, %r469, %r470, %r471, %r472, %r473, %r474, %r475}, {%f980, %f981, %f982, %f983, %f984, %f985, %f986, %f987};
	wmma.mma.sync.aligned.row.col.m16n16k16.f32.f32 {%f1116, %f1117, %f1118, %f1119, %f1120, %f1121, %f1122, %f1123}, {%r432, %r433, %r434, %r435, %r436, %r437, %r438, %r439}, {%r477, %r478, %r479, %r480, %r481, %r482, %r483, %r484}, {%f988, %f989, %f990, %f991, %f992, %f993, %f994, %f995};
	wmma.mma.sync.aligned.row.col.m16n16k16.f32.f32 {%f1124, %f1125, %f1126, %f1127, %f1128, %f1129, %f1130, %f1131}, {%r441, %r442, %r443, %r444, %r445, %r446, %r447, %r448}, {%r450, %r451, %r452, %r453, %r454, %r455, %r456, %r457}, {%f996, %f997, %f998, %f999, %f1000, %f1001, %f1002, %f1003};
	wmma.mma.sync.aligned.row.col.m16n16k16.f32.f32 {%f1132, %f1133, %f1134, %f1135, %f1136, %f1137, %f1138, %f1139}, {%r441, %r442, %r443, %r444, %r445, %r446, %r447, %r448}, {%r459, %r460, %r461, %r462, %r463, %r464, %r465, %r466}, {%f1004, %f1005, %f1006, %f1007, %f1008, %f1009, %f1010, %f1011};
	wmma.mma.sync.aligned.row.col.m16n16k16.f32.f32 {%f1140, %f1141, %f1142, %f1143, %f1144, %f1145, %f1146, %f1147}, {%r441, %r442, %r443, %r444, %r445, %r446, %r447, %r448}, {%r468, %r469, %r470, %r471, %r472, %r473, %r474, %r475}, {%f1012, %f1013, %f1014, %f1015, %f1016, %f1017, %f1018, %f1019};
	wmma.mma.sync.aligned.row.col.m16n16k16.f32.f32 {%f1148, %f1149, %f1150, %f1151, %f1152, %f1153, %f1154, %f1155}, {%r441, %r442, %r443, %r444, %r445, %r446, %r447, %r448}, {%r477, %r478, %r479, %r480, %r481, %r482, %r483, %r484}, {%f1020, %f1021, %f1022, %f1023, %f1024, %f1025, %f1026, %f1027};
	add.s32 	%r485, %r258, 8704;
	wmma.load.a.sync.aligned.row.m16n16k16.shared.f16 	{%r486, %r487, %r488, %r489, %r490, %r491, %r492, %r493}, [%r485], %r259;
	add.s32 	%r494, %r258, 9728;
	wmma.load.a.sync.aligned.row.m16n16k16.shared.f16 	{%r495, %r496, %r497, %r498, %r499, %r500, %r501, %r502}, [%r494], %r259;
	add.s32 	%r503, %r258, 10752;
	wmma.load.a.sync.aligned.row.m16n16k16.shared.f16 	{%r504, %r505, %r506, %r507, %r508, %r509, %r510, %r511}, [%r503], %r259;
	add.s32 	%r512, %r258, 11776;
	wmma.load.a.sync.aligned.row.m16n16k16.shared.f16 	{%r513, %r514, %r515, %r516, %r517, %r518, %r519, %r520}, [%r512], %r259;
	add.s32 	%r521, %r296, 41472;
	wmma.load.b.sync.aligned.col.m16n16k16.shared.f16 	{%r522, %r523, %r524, %r525, %r526, %r527, %r528, %r529}, [%r521], %r259;
	add.s32 	%r530, %r296, 42496;
	wmma.load.b.sync.aligned.col.m16n16k16.shared.f16 	{%r531, %r532, %r533, %r534, %r535, %r536, %r537, %r538}, [%r530], %r259;
	add.s32 	%r539, %r296, 43520;
	wmma.load.b.sync.aligned.col.m16n16k16.shared.f16 	{%r540, %r541, %r542, %r543, %r544, %r545, %r546, %r547}, [%r539], %r259;
	add.s32 	%r548, %r296, 44544;
	wmma.load.b.sync.aligned.col.m16n16k16.shared.f16 	{%r549, %r550, %r551, %r552, %r553, %r554, %r555, %r556}, [%r548], %r259;
	wmma.mma.sync.aligned.row.col.m16n16k16.f32.f32 {%f1156, %f1157, %f1158, %f1159, %f1160, %f1161, %f1162, %f1163}, {%r486, %r487, %r488, %r489, %r490, %r491, %r492, %r493}, {%r522, %r523, %r524, %r525, %r526, %r527, %r528, %r529}, {%f1028, %f1029, %f1030, %f1031, %f1032, %f1033, %f1034, %f1035};
	wmma.mma.sync.aligned.row.col.m16n16k16.f32.f32 {%f1164, %f1165, %f1166, %f1167, %f1168, %f1169, %f1170, %f1171}, {%r486, %r487, %r488, %r489, %r490, %r491, %r492, %r493}, {%r531, %r532, %r533, %r534, %r535, %r536, %r537, %r538}, {%f1036, %f1037, %f1038, %f1039, %f1040, %f1041, %f1042, %f1043};
	wmma.mma.sync.aligned.row.col.m16n16k16.f32.f32 {%f1172, %f1173, %f1174, %f1175, %f1176, %f1177, %f1178, %f1179}, {%r486, %r487, %r488, %r489, %r490, %r491, %r492, %r493}, {%r540, %r541, %r542, %r543, %r544, %r545, %r546, %r547}, {%f1044, %f1045, %f1046, %f1047, %f1048, %f1049, %f1050, %f1051};
	wmma.mma.sync.aligned.row.col.m16n16k16.f32.f32 {%f1180, %f1181, %f1182, %f1183, %f1184, %f1185, %f1186, %f1187}, {%r486, %r487, %r488, %r489, %r490, %r491, %r492, %r493}, {%r549, %r550, %r551, %r552, %r553, %r554, %r555, %r556}, {%f1052, %f1053, %f1054, %f1055, %f1056, %f1057, %f1058, %f1059};
	wmma.mma.sync.aligned.row.col.m16n16k16.f32.f32 {%f1188, %f1189, %f1190, %f1191, %f1192, %f1193, %f1194, %f1195}, {%r495, %r496, %r497, %r498, %r499, %r500, %r501, %r502}, {%r522, %r523, %r524, %r525, %r526, %r527, %r528, %r529}, {%f1060, %f1061, %f1062, %f1063, %f1064, %f1065, %f1066, %f1067};
	wmma.mma.sync.aligned.row.col.m16n16k16.f32.f32 {%f1196, %f1197, %f1198, %f1199, %f1200, %f1201, %f1202, %f1203}, {%r495, %r496, %r497, %r498, %r499, %r500, %r501, %r502}, {%r531, %r532, %r533, %r534, %r535, %r536, %r537, %r538}, {%f1068, %f1069, %f1070, %f1071, %f1072, %f1073, %f1074, %f1075};
	wmma.mma.sync.aligned.row.col.m16n16k16.f32.f32 {%f1204, %f1205, %f1206, %f1207, %f1208, %f1209, %f1210, %f1211}, {%r495, %r496, %r497, %r498, %r499, %r500, %r501, %r502}, {%r540, %r541, %r542, %r543, %r544, %r545, %r546, %r547}, {%f1076, %f1077, %f1078, %f1079, %f1080, %f1081, %f1082, %f1083};
	wmma.mma.sync.aligned.row.col.m16n16k16.f32.f32 {%f1212, %f1213, %f1214, %f1215, %f1216, %f1217, %f1218, %f1219}, {%r495, %r496, %r497, %r498, %r499, %r500, %r501, %r502}, {%r549, %r550, %r551, %r552, %r553, %r554, %r555, %r556}, {%f1084, %f1085, %f1086, %f1087, %f1088, %f1089, %f1090, %f1091};
	wmma.mma.sync.aligned.row.col.m16n16k16.f32.f32 {%f1220, %f1221, %f1222, %f1223, %f1224, %f1225, %f1226, %f1227}, {%r504, %r505, %r506, %r507, %r508, %r509, %r510, %r511}, {%r522, %r523, %r524, %r525, %r526, %r527, %r528, %r529}, {%f1092, %f1093, %f1094, %f1095, %f1096, %f1097, %f1098, %f1099};
	wmma.mma.sync.aligned.row.col.m16n16k16.f32.f32 {%f1228, %f1229, %f1230, %f1231, %f1232, %f1233, %f1234, %f1235}, {%r504, %r505, %r506, %r507, %r508, %r509, %r510, %r511}, {%r531, %r532, %r533, %r534, %r535, %r536, %r537, %r538}, {%f1100, %f1101, %f1102, %f1103, %f1104, %f1105, %f1106, %f1107};
	wmma.mma.sync.aligned.row.col.m16n16k16.f32.f32 {%f1236, %f1237, %f1238, %f1239, %f1240, %f1241, %f1242, %f1243}, {%r504, %r505, %r506, %r507, %r508, %r509, %r510, %r511}, {%r540, %r541, %r542, %r543, %r544, %r545, %r546, %r547}, {%f1108, %f1109, %f1110, %f1111, %f1112, %f1113, %f1114, %f1115};
	wmma.mma.sync.aligned.row.col.m16n16k16.f32.f32 {%f1244, %f1245, %f1246, %f1247, %f1248, %f1249, %f1250, %f1251}, {%r504, %r505, %r506, %r507, %r508, %r509, %r510, %r511}, {%r549, %r550, %r551, %r552, %r553, %r554, %r555, %r556}, {%f1116, %f1117, %f1118, %f1119, %f1120, %f1121, %f1122, %f1123};
	wmma.mma.sync.aligned.row.col.m16n16k16.f32.f32 {%f1252, %f1253, %f1254, %f1255, %f1256, %f1257, %f1258, %f1259}, {%r513, %r514, %r515, %r516, %r517, %r518, %r519, %r520}, {%r522, %r523, %r524, %r525, %r526, %r527, %r528, %r529}, {%f1124, %f1125, %f1126, %f1127, %f1128, %f1129, %f1130, %f1131};
	wmma.mma.sync.aligned.row.col.m16n16k16.f32.f32 {%f1260, %f1261, %f1262, %f1263, %f1264, %f1265, %f1266, %f1267}, {%r513, %r514, %r515, %r516, %r517, %r518, %r519, %r520}, {%r531, %r532, %r533, %r534, %r535, %r536, %r537, %r538}, {%f1132, %f1133, %f1134, %f1135, %f1136, %f1137, %f1138, %f1139};
	wmma.mma.sync.aligned.row.col.m16n16k16.f32.f32 {%f1268, %f1269, %f1270, %f1271, %f1272, %f1273, %f1274, %f1275}, {%r513, %r514, %r515, %r516, %r517, %r518, %r519, %r520}, {%r540, %r541, %r542, %r543, %r544, %r545, %r546, %r547}, {%f1140, %f1141, %f1142, %f1143, %f1144, %f1145, %f1146, %f1147};
	wmma.mma.sync.aligned.row.col.m16n16k16.f32.f32 {%f1276, %f1277, %f1278, %f1279, %f1280, %f1281, %f1282, %f1283}, {%r513, %r514, %r515, %r516, %r517, %r518, %r519, %r520}, {%r549, %r550, %r551, %r552, %r553, %r554, %r555, %r556}, {%f1148, %f1149, %f1150, %f1151, %f1152, %f1153, %f1154, %f1155};
	// begin inline asm
	cp.async.wait_group 2;

	// end inline asm
	bar.sync 	0;
	add.s32 	%r557, %r1497, 64;
	mul.wide.u32 	%rd181, %r557, 2;
	add.s64 	%rd139, %rd326, %rd181;
	// begin inline asm
	cp.async.cg.shared.global.L2::128B [%r137], [%rd139], 16;

	// end inline asm
	add.s32 	%r558, %r1498, 64;
	mul.wide.u32 	%rd182, %r558, 2;
	add.s64 	%rd140, %rd326, %rd182;
	// begin inline asm
	cp.async.cg.shared.global.L2::128B [%r139], [%rd140], 16;

	// end inline asm
	add.s32 	%r559, %r1499, 64;
	mul.wide.u32 	%rd183, %r559, 2;
	add.s64 	%rd141, %rd326, %rd183;
	// begin inline asm
	cp.async.cg.shared.global.L2::128B [%r141], [%rd141], 16;

	// end inline asm
	add.s32 	%r560, %r1500, 64;
	mul.wide.u32 	%rd184, %r560, 2;
	add.s64 	%rd142, %rd326, %rd184;
	// begin inline asm
	cp.async.cg.shared.global.L2::128B [%r143], [%rd142], 16;

	// end inline asm
	add.s32 	%r561, %r1504, 64;
	mul.wide.u32 	%rd185, %r561, 2;
	add.s64 	%rd143, %rd328, %rd185;
	// begin inline asm
	cp.async.cg.shared.global.L2::128B [%r145], [%rd143], 16;

	// end inline asm
	add.s32 	%r562, %r1503, 64;
	mul.wide.u32 	%rd186, %r562, 2;
	add.s64 	%rd144, %rd328, %rd186;
	// begin inline asm
	cp.async.cg.shared.global.L2::128B [%r147], [%rd144], 16;

	// end inline asm
	add.s32 	%r563, %r1502, 64;
	mul.wide.u32 	%rd187, %r563, 2;
	add.s64 	%rd145, %rd328, %rd187;
	// begin inline asm
	cp.async.cg.shared.global.L2::128B [%r149], [%rd145], 16;

	// end inline asm
	add.s32 	%r564, %r1501, 64;
	mul.wide.u32 	%rd188, %r564, 2;
	add.s64 	%rd146, %rd328, %rd188;
	// begin inline asm
	cp.async.cg.shared.global.L2::128B [%r151], [%rd146], 16;

	// end inline asm
	// begin inline asm
	cp.async.commit_group;

	// end inline asm
	add.s32 	%r565, %r258, 16384;
	wmma.load.a.sync.aligned.row.m16n16k16.shared.f16 	{%r566, %r567, %r568, %r569, %r570, %r571, %r572, %r573}, [%r565], %r259;
	add.s32 	%r574, %r258, 17408;
	wmma.load.a.sync.aligned.row.m16n16k16.shared.f16 	{%r575, %r576, %r577, %r578, %r579, %r580, %r581, %r582}, [%r574], %r259;
	add.s32 	%r583, %r258, 18432;
	wmma.load.a.sync.aligned.row.m16n16k16.shared.f16 	{%r584, %r585, %r586, %r587, %r588, %r589, %r590, %r591}, [%r583], %r259;
	add.s32 	%r592, %r258, 19456;
	wmma.load.a.sync.aligned.row.m16n16k16.shared.f16 	{%r593, %r594, %r595, %r596, %r597, %r598, %r599, %r600}, [%r592], %r259;
	add.s32 	%r601, %r296, 49152;
	wmma.load.b.sync.aligned.col.m16n16k16.shared.f16 	{%r602, %r603, %r604, %r605, %r606, %r607, %r608, %r609}, [%r601], %r259;
	add.s32 	%r610, %r296, 50176;
	wmma.load.b.sync.aligned.col.m16n16k16.shared.f16 	{%r611, %r612, %r613, %r614, %r615, %r616, %r617, %r618}, [%r610], %r259;
	add.s32 	%r619, %r296, 51200;
	wmma.load.b.sync.aligned.col.m16n16k16.shared.f16 	{%r620, %r621, %r622, %r623, %r624, %r625, %r626, %r627}, [%r619], %r259;
	add.s32 	%r628, %r296, 52224;
	wmma.load.b.sync.aligned.col.m16n16k16.shared.f16 	{%r629, %r630, %r631, %r632, %r633, %r634, %r635, %r636}, [%r628], %r259;
	wmma.mma.sync.aligned.row.col.m16n16k16.f32.f32 {%f1284, %f1285, %f1286, %f1287, %f1288, %f1289, %f1290, %f1291}, {%r566, %r567, %r568, %r569, %r570, %r571, %r572, %r573}, {%r602, %r603, %r604, %r605, %r606, %r607, %r608, %r609}, {%f1156, %f1157, %f1158, %f1159, %f1160, %f1161, %f1162, %f1163};
	wmma.mma.sync.aligned.row.col.m16n16k16.f32.f32 {%f1292, %f1293, %f1294, %f1295, %f1296, %f1297, %f1298, %f1299}, {%r566, %r567, %r568, %r569, %r570, %r571, %r572, %r573}, {%r611, %r612, %r613, %r614, %r615, %r616, %r617, %r618}, {%f1164, %f1165, %f1166, %f1167, %f1168, %f1169, %f1170, %f1171};
	wmma.mma.sync.aligned.row.col.m16n16k16.f32.f32 {%f1300, %f1301, %f1302, %f1303, %f1304, %f1305, %f1306, %f1307}, {%r566, %r567, %r568, %r569, %r570, %r571, %r572, %r573}, {%r620, %r621, %r622, %r623, %r624, %r625, %r626, %r627}, {%f1172, %f1173, %f1174, %f1175, %f1176, %f1177, %f1178, %f1179};
	wmma.mma.sync.aligned.row.col.m16n16k16.f32.f32 {%f1308, %f1309, %f1310, %f1311, %f1312, %f1313, %f1314, %f1315}, {%r566, %r567, %r568, %r569, %r570, %r571, %r572, %r573}, {%r629, %r630, %r631, %r632, %r633, %r634, %r635, %r636}, {%f1180, %f1181, %f1182, %f1183, %f1184, %f1185, %f1186, %f1187};
	wmma.mma.sync.aligned.row.col.m16n16k16.f32.f32 {%f1316, %f1317, %f1318, %f1319, %f1320, %f1321, %f1322, %f1323}, {%r575, %r576, %r577, %r578, %r579, %r580, %r581, %r582}, {%r602, %r603, %r604, %r605, %r606, %r607, %r608, %r609}, {%f1188, %f1189, %f1190, %f1191, %f1192, %f1193, %f1194, %f1195};
	wmma.mma.sync.aligned.row.col.m16n16k16.f32.f32 {%f1324, %f1325, %f1326, %f1327, %f1328, %f1329, %f1330, %f1331}, {%r575, %r576, %r577, %r578, %r579, %r580, %r581, %r582}, {%r611, %r612, %r613, %r614, %r615, %r616, %r617, %r618}, {%f1196, %f1197, %f1198, %f1199, %f1200, %f1201, %f1202, %f1203};
	wmma.mma.sync.aligned.row.col.m16n16k16.f32.f32 {%f1332, %f1333, %f1334, %f1335, %f1336, %f1337, %f1338, %f1339}, {%r575, %r576, %r577, %r578, %r579, %r580, %r581, %r582}, {%r620, %r621, %r622, %r623, %r624, %r625, %r626, %r627}, {%f1204, %f1205, %f1206, %f1207, %f1208, %f1209, %f1210, %f1211};
	wmma.mma.sync.aligned.row.col.m16n16k16.f32.f32 {%f1340, %f1341, %f1342, %f1343, %f1344, %f1345, %f1346, %f1347}, {%r575, %r576, %r577, %r578, %r579, %r580, %r581, %r582}, {%r629, %r630, %r631, %r632, %r633, %r634, %r635, %r636}, {%f1212, %f1213, %f1214, %f1215, %f1216, %f1217, %f1218, %f1219};
	wmma.mma.sync.aligned.row.col.m16n16k16.f32.f32 {%f1348, %f1349, %f1350, %f1351, %f1352, %f1353, %f1354, %f1355}, {%r584, %r585, %r586, %r587, %r588, %r589, %r590, %r591}, {%r602, %r603, %r604, %r605, %r606, %r607, %r608, %r609}, {%f1220, %f1221, %f1222, %f1223, %f1224, %f1225, %f1226, %f1227};
	wmma.mma.sync.aligned.row.col.m16n16k16.f32.f32 {%f1356, %f1357, %f1358, %f1359, %f1360, %f1361, %f1362, %f1363}, {%r584, %r585, %r586, %r587, %r588, %r589, %r590, %r591}, {%r611, %r612, %r613, %r614, %r615, %r616, %r617, %r618}, {%f1228, %f1229, %f1230, %f1231, %f1232, %f1233, %f1234, %f1235};
	wmma.mma.sync.aligned.row.col.m16n16k16.f32.f32 {%f1364, %f1365, %f1366, %f1367, %f1368, %f1369, %f1370, %f1371}, {%r584, %r585, %r586, %r587, %r588, %r589, %r590, %r591}, {%r620, %r621, %r622, %r623, %r624, %r625, %r626, %r627}, {%f1236, %f1237, %f1238, %f1239, %f1240, %f1241, %f1242, %f1243};
	wmma.mma.sync.aligned.row.col.m16n16k16.f32.f32 {%f1372, %f1373, %f1374, %f1375, %f1376, %f1377, %f1378, %f1379}, {%r584, %r585, %r586, %r587, %r588, %r589, %r590, %r591}, {%r629, %r630, %r631, %r632, %r633, %r634, %r635, %r636}, {%f1244, %f1245, %f1246, %f1247, %f1248, %f1249, %f1250, %f1251};
	wmma.mma.sync.aligned.row.col.m16n16k16.f32.f32 {%f1380, %f1381, %f1382, %f1383, %f1384, %f1385, %f1386, %f1387}, {%r593, %r594, %r595, %r596, %r597, %r598, %r599, %r600}, {%r602, %r603, %r604, %r605, %r606, %r607, %r608, %r609}, {%f1252, %f1253, %f1254, %f1255, %f1256, %f1257, %f1258, %f1259};
	wmma.mma.sync.aligned.row.col.m16n16k16.f32.f32 {%f1388, %f1389, %f1390, %f1391, %f1392, %f1393, %f1394, %f1395}, {%r593, %r594, %r595, %r596, %r597, %r598, %r599, %r600}, {%r611, %r612, %r613, %r614, %r615, %r616, %r617, %r618}, {%f1260, %f1261, %f1262, %f1263, %f1264, %f1265, %f1266, %f1267};
	wmma.mma.sync.aligned.row.col.m16n16k16.f32.f32 {%f1396, %f1397, %f1398, %f1399, %f1400, %f1401, %f1402, %f1403}, {%r593, %r594, %r595, %r596, %r597, %r598, %r599, %r600}, {%r620, %r621, %r622, %r623, %r624, %r625, %r626, %r627}, {%f1268, %f1269, %f1270, %f1271, %f1272, %f1273, %f1274, %f1275};
	wmma.mma.sync.aligned.row.col.m16n16k16.f32.f32 {%f1404, %f1405, %f1406, %f1407, %f1408, %f1409, %f1410, %f1411}, {%r593, %r594, %r595, %r596, %r597, %r598, %r599, %r600}, {%r629, %r630, %r631, %r632, %r633, %r634, %r635, %r636}, {%f1276, %f1277, %f1278, %f1279, %f1280, %f1281, %f1282, %f1283};
	add.s32 	%r637, %r258, 16896;
	wmma.load.a.sync.aligned.row.m16n16k16.shared.f16 	{%r638, %r639, %r640, %r641, %r642, %r643, %r644, %r645}, [%r637], %r259;
	add.s32 	%r646, %r258, 17920;
	wmma.load.a.sync.aligned.row.m16n16k16.shared.f16 	{%r647, %r648, %r649, %r650, %r651, %r652, %r653, %r654}, [%r646], %r259;
	add.s32 	%r655, %r258, 18944;
	wmma.load.a.sync.aligned.row.m16n16k16.shared.f16 	{%r656, %r657, %r658, %r659, %r660, %r661, %r662, %r663}, [%r655], %r259;
	add.s32 	%r664, %r258, 19968;
	wmma.load.a.sync.aligned.row.m16n16k16.shared.f16 	{%r665, %r666, %r667, %r668, %r669, %r670, %r671, %r672}, [%r664], %r259;
	add.s32 	%r673, %r296, 49664;
	wmma.load.b.sync.aligned.col.m16n16k16.shared.f16 	{%r674, %r675, %r676, %r677, %r678, %r679, %r680, %r681}, [%r673], %r259;
	add.s32 	%r682, %r296, 50688;
	wmma.load.b.sync.aligned.col.m16n16k16.shared.f16 	{%r683, %r684, %r685, %r686, %r687, %r688, %r689, %r690}, [%r682], %r259;
	add.s32 	%r691, %r296, 51712;
	wmma.load.b.sync.aligned.col.m16n16k16.shared.f16 	{%r692, %r693, %r694, %r695, %r696, %r697, %r698, %r699}, [%r691], %r259;
	add.s32 	%r700, %r296, 52736;
	wmma.load.b.sync.aligned.col.m16n16k16.shared.f16 	{%r701, %r702, %r703, %r704, %r705, %r706, %r707, %r708}, [%r700], %r259;
	wmma.mma.sync.aligned.row.col.m16n16k16.f32.f32 {%f1412, %f1413, %f1414, %f1415, %f1416, %f1417, %f1418, %f1419}, {%r638, %r639, %r640, %r641, %r642, %r643, %r644, %r645}, {%r674, %r675, %r676, %r677, %r678, %r679, %r680, %r681}, {%f1284, %f1285, %f1286, %f1287, %f1288, %f1289, %f1290, %f1291};
	wmma.mma.sync.aligned.row.col.m16n16k16.f32.f32 {%f1420, %f1421, %f1422, %f1423, %f1424, %f1425, %f1426, %f1427}, {%r638, %r639, %r640, %r641, %r642, %r643, %r644, %r645}, {%r683, %r684, %r685, %r686, %r687, %r688, %r689, %r690}, {%f1292, %f1293, %f1294, %f1295, %f1296, %f1297, %f1298, %f1299};
	wmma.mma.sync.aligned.row.col.m16n16k16.f32.f32 {%f1428, %f1429, %f1430, %f1431, %f1432, %f1433, %f1434, %f1435}, {%r638, %r639, %r640, %r641, %r642, %r643, %r644, %r645}, {%r692, %r693, %r694, %r695, %r696, %r697, %r698, %r699}, {%f1300, %f1301, %f1302, %f1303, %f1304, %f1305, %f1306, %f1307};
	wmma.mma.sync.aligned.row.col.m16n16k16.f32.f32 {%f1436, %f1437, %f1438, %f1439, %f1440, %f1441, %f1442, %f1443}, {%r638, %r639, %r640, %r641, %r642, %r643, %r644, %r645}, {%r701, %r702, %r703, %r704, %r705, %r706, %r707, %r708}, {%f1308, %f1309, %f1310, %f1311, %f1312, %f1313, %f1314, %f1315};
	wmma.mma.sync.aligned.row.col.m16n16k16.f32.f32 {%f1444, %f1445, %f1446, %f1447, %f1448, %f1449, %f1450, %f1451}, {%r647, %r648, %r649, %r650, %r651, %r652, %r653, %r654}, {%r674, %r675, %r676, %r677, %r678, %r679, %r680, %r681}, {%f1316, %f1317, %f1318, %f1319, %f1320, %f1321, %f1322, %f1323};
	wmma.mma.sync.aligned.row.col.m16n16k16.f32.f32 {%f1452, %f1453, %f1454, %f1455, %f1456, %f1457, %f1458, %f1459}, {%r647, %r648, %r649, %r650, %r651, %r652, %r653, %r654}, {%r683, %r684, %r685, %r686, %r687, %r688, %r689, %r690}, {%f1324, %f1325, %f1326, %f1327, %f1328, %f1329, %f1330, %f1331};
	wmma.mma.sync.aligned.row.col.m16n16k16.f32.f32 {%f1460, %f1461, %f1462, %f1463, %f1464, %f1465, %f1466, %f1467}, {%r647, %r648, %r649, %r650, %r651, %r652, %r653, %r654}, {%r692, %r693, %r694, %r695, %r696, %r697, %r698, %r699}, {%f1332, %f1333, %f1334, %f1335, %f1336, %f1337, %f1338, %f1339};
	wmma.mma.sync.aligned.row.col.m16n16k16.f32.f32 {%f1468, %f1469, %f1470, %f1471, %f1472, %f1473, %f1474, %f1475}, {%r647, %r648, %r649, %r650, %r651, %r652, %r653, %r654}, {%r701, %r702, %r703, %r704, %r705, %r706, %r707, %r708}, {%f1340, %f1341, %f1342, %f1343, %f1344, %f1345, %f1346, %f1347};
	wmma.mma.sync.aligned.row.col.m16n16k16.f32.f32 {%f1476, %f1477, %f1478, %f1479, %f1480, %f1481, %f1482, %f1483}, {%r656, %r657, %r658, %r659, %r660, %r661, %r662, %r663}, {%r674, %r675, %r676, %r677, %r678, %r679, %r680, %r681}, {%f1348, %f1349, %f1350, %f1351, %f1352, %f1353, %f1354, %f1355};
	wmma.mma.sync.aligned.row.col.m16n16k16.f32.f32 {%f1484, %f1485, %f1486, %f1487, %f1488, %f1489, %f1490, %f1491}, {%r656, %r657, %r658, %r659, %r660, %r661, %r662, %r663}, {%r683, %r684, %r685, %r686, %r687, %r688, %r689, %r690}, {%f1356, %f1357, %f1358, %f1359, %f1360, %f1361, %f1362, %f1363};
	wmma.mma.sync.aligned.row.col.m16n16k16.f32.f32 {%f1492, %f1493, %f1494, %f1495, %f1496, %f1497, %f1498, %f1499}, {%r656, %r657, %r658, %r659, %r660, %r661, %r662, %r663}, {%r692, %r693, %r694, %r695, %r696, %r697, %r698, %r699}, {%f1364, %f1365, %f1366, %f1367, %f1368, %f1369, %f1370, %f1371};
	wmma.mma.sync.aligned.row.col.m16n16k16.f32.f32 {%f1500, %f1501, %f1502, %f1503, %f1504, %f1505, %f1506, %f1507}, {%r656, %r657, %r658, %r659, %r660, %r661, %r662, %r663}, {%r701, %r702, %r703, %r704, %r705, %r706, %r707, %r708}, {%f1372, %f1373, %f1374, %f1375, %f1376, %f1377, %f1378, %f1379};
	wmma.mma.sync.aligned.row.col.m16n16k16.f32.f32 {%f1508, %f1509, %f1510, %f1511, %f1512, %f1513, %f1514, %f1515}, {%r665, %r666, %r667, %r668, %r669, %r670, %r671, %r672}, {%r674, %r675, %r676, %r677, %r678, %r679, %r680, %r681}, {%f1380, %f1381, %f1382, %f1383, %f1384, %f1385, %f1386, %f1387};
	wmma.mma.sync.aligned.row.col.m16n16k16.f32.f32 {%f1516, %f1517, %f1518, %f1519, %f1520, %f1521, %f1522, %f1523}, {%r665, %r666, %r667, %r668, %r669, %r670, %r671, %r672}, {%r683, %r684, %r685, %r686, %r687, %r688, %r689, %r690}, {%f1388, %f1389, %f1390, %f1391, %f1392, %f1393, %f1394, %f1395};
	wmma.mma.sync.aligned.row.col.m16n16k16.f32.f32 {%f1524, %f1525, %f1526, %f1527, %f1528, %f1529, %f1530, %f1531}, {%r665, %r666, %r667, %r668, %r669, %r670, %r671, %r672}, {%r692, %r693, %r694, %r695, %r696, %r697, %r698, %r699}, {%f1396, %f1397, %f1398, %f1399, %f1400, %f1401, %f1402, %f1403};
	wmma.mma.sync.aligned.row.col.m16n16k16.f32.f32 {%f1532, %f1533, %f1534, %f1535, %f1536, %f1537, %f1538, %f1539}, {%r665, %r666, %r667, %r668, %r669, %r670, %r671, %r672}, {%r701, %r702, %r703, %r704, %r705, %r706, %r707, %r708}, {%f1404, %f1405, %f1406, %f1407, %f1408, %f1409, %f1410, %f1411};
	// begin inline asm
	cp.async.wait_group 2;

	// end inline asm
	bar.sync 	0;
	mul.wide.u32 	%rd189, %r249, 2;
	add.s64 	%rd147, %rd326, %rd189;
	// begin inline asm
	cp.async.cg.shared.global.L2::128B [%r153], [%rd147], 16;

	// end inline asm
	mul.wide.u32 	%rd190, %r250, 2;
	add.s64 	%rd148, %rd326, %rd190;
	// begin inline asm
	cp.async.cg.shared.global.L2::128B [%r155], [%rd148], 16;

	// end inline asm
	mul.wide.u32 	%rd191, %r251, 2;
	add.s64 	%rd149, %rd326, %rd191;
	// begin inline asm
	cp.async.cg.shared.global.L2::128B [%r157], [%rd149], 16;

	// end inline asm
	mul.wide.u32 	%rd192, %r252, 2;
	add.s64 	%rd150, %rd326, %rd192;
	// begin inline asm
	cp.async.cg.shared.global.L2::128B [%r159], [%rd150], 16;

	// end inline asm
	mul.wide.u32 	%rd193, %r253, 2;
	add.s64 	%rd151, %rd328, %rd193;
	// begin inline asm
	cp.async.cg.shared.global.L2::128B [%r161], [%rd151], 16;

	// end inline asm
	mul.wide.u32 	%rd194, %r254, 2;
	add.s64 	%rd152, %rd328, %rd194;
	// begin inline asm
	cp.async.cg.shared.global.L2::128B [%r163], [%rd152], 16;

	// end inline asm
	mul.wide.u32 	%rd195, %r255, 2;
	add.s64 	%rd153, %rd328, %rd195;
	// begin inline asm
	cp.async.cg.shared.global.L2::128B [%r165], [%rd153], 16;

	// end inline asm
	mul.wide.u32 	%rd196, %r256, 2;
	add.s64 	%rd154, %rd328, %rd196;
	// begin inline asm
	cp.async.cg.shared.global.L2::128B [%r167], [%rd154], 16;

	// end inline asm
	// begin inline asm
	cp.async.commit_group;

	// end inline asm
	add.s32 	%r709, %r258, 24576;
	wmma.load.a.sync.aligned.row.m16n16k16.shared.f16 	{%r710, %r711, %r712, %r713, %r714, %r715, %r716, %r717}, [%r709], %r259;
	add.s32 	%r718, %r258, 25600;
	wmma.load.a.sync.aligned.row.m16n16k16.shared.f16 	{%r719, %r720, %r721, %r722, %r723, %r724, %r725, %r726}, [%r718], %r259;
	add.s32 	%r727, %r258, 26624;
	wmma.load.a.sync.aligned.row.m16n16k16.shared.f16 	{%r728, %r729, %r730, %r731, %r732, %r733, %r734, %r735}, [%r727], %r259;
	add.s32 	%r736, %r258, 27648;
	wmma.load.a.sync.aligned.row.m16n16k16.shared.f16 	{%r737, %r738, %r739, %r740, %r741, %r742, %r743, %r744}, [%r736], %r259;
	add.s32 	%r745, %r296, 57344;
	wmma.load.b.sync.aligned.col.m16n16k16.shared.f16 	{%r746, %r747, %r748, %r749, %r750, %r751, %r752, %r753}, [%r745], %r259;
	add.s32 	%r754, %r296, 58368;
	wmma.load.b.sync.aligned.col.m16n16k16.shared.f16 	{%r755, %r756, %r757, %r758, %r759, %r760, %r761, %r762}, [%r754], %r259;
	add.s32 	%r763, %r296, 59392;
	wmma.load.b.sync.aligned.col.m16n16k16.shared.f16 	{%r764, %r765, %r766, %r767, %r768, %r769, %r770, %r771}, [%r763], %r259;
	add.s32 	%r772, %r296, 60416;
	wmma.load.b.sync.aligned.col.m16n16k16.shared.f16 	{%r773, %r774, %r775, %r776, %r777, %r778, %r779, %r780}, [%r772], %r259;
	wmma.mma.sync.aligned.row.col.m16n16k16.f32.f32 {%f1540, %f1541, %f1542, %f1543, %f1544, %f1545, %f1546, %f1547}, {%r710, %r711, %r712, %r713, %r714, %r715, %r716, %r717}, {%r746, %r747, %r748, %r749, %r750, %r751, %r752, %r753}, {%f1412, %f1413, %f1414, %f1415, %f1416, %f1417, %f1418, %f1419};
	wmma.mma.sync.aligned.row.col.m16n16k16.f32.f32 {%f1548, %f1549, %f1550, %f1551, %f1552, %f1553, %f1554, %f1555}, {%r710, %r711, %r712, %r713, %r714, %r715, %r716, %r717}, {%r755, %r756, %r757, %r758, %r759, %r760, %r761, %r762}, {%f1420, %f1421, %f1422, %f1423, %f1424, %f1425, %f1426, %f1427};
	wmma.mma.sync.aligned.row.col.m16n16k16.f32.f32 {%f1556, %f1557, %f1558, %f1559, %f1560, %f1561, %f1562, %f1563}, {%r710, %r711, %r712, %r713, %r714, %r715, %r716, %r717}, {%r764, %r765, %r766, %r767, %r768, %r769, %r770, %r771}, {%f1428, %f1429, %f1430, %f1431, %f1432, %f1433, %f1434, %f1435};
	wmma.mma.sync.aligned.row.col.m16n16k16.f32.f32 {%f1564, %f1565, %f1566, %f1567, %f1568, %f1569, %f1570, %f1571}, {%r710, %r711, %r712, %r713, %r714, %r715, %r716, %r717}, {%r773, %r774, %r775, %r776, %r777, %r778, %r779, %r780}, {%f1436, %f1437, %f1438, %f1439, %f1440, %f1441, %f1442, %f1443};
	wmma.mma.sync.aligned.row.col.m16n16k16.f32.f32 {%f1572, %f1573, %f1574, %f1575, %f1576, %f1577, %f1578, %f1579}, {%r719, %r720, %r721, %r722, %r723, %r724, %r725, %r726}, {%r746, %r747, %r748, %r749, %r750, %r751, %r752, %r753}, {%f1444, %f1445, %f1446, %f1447, %f1448, %f1449, %f1450, %f1451};
	wmma.mma.sync.aligned.row.col.m16n16k16.f32.f32 {%f1580, %f1581, %f1582, %f1583, %f1584, %f1585, %f1586, %f1587}, {%r719, %r720, %r721, %r722, %r723, %r724, %r725, %r726}, {%r755, %r756, %r757, %r758, %r759, %r760, %r761, %r762}, {%f1452, %f1453, %f1454, %f1455, %f1456, %f1457, %f1458, %f1459};
	wmma.mma.sync.aligned.row.col.m16n16k16.f32.f32 {%f1588, %f1589, %f1590, %f1591, %f1592, %f1593, %f1594, %f1595}, {%r719, %r720, %r721, %r722, %r723, %r724, %r725, %r726}, {%r764, %r765, %r766, %r767, %r768, %r769, %r770, %r771}, {%f1460, %f1461, %f1462, %f1463, %f1464, %f1465, %f1466, %f1467};
	wmma.mma.sync.aligned.row.col.m16n16k16.f32.f32 {%f1596, %f1597, %f1598, %f1599, %f1600, %f1601, %f1602, %f1603}, {%r719, %r720, %r721, %r722, %r723, %r724, %r725, %r726}, {%r773, %r774, %r775, %r776, %r777, %r778, %r779, %r780}, {%f1468, %f1469, %f1470, %f1471, %f1472, %f1473, %f1474, %f1475};
	wmma.mma.sync.aligned.row.col.m16n16k16.f32.f32 {%f1604, %f1605, %f1606, %f1607, %f1608, %f1609, %f1610, %f1611}, {%r728, %r729, %r730, %r731, %r732, %r733, %r734, %r735}, {%r746, %r747, %r748, %r749, %r750, %r751, %r752, %r753}, {%f1476, %f1477, %f1478, %f1479, %f1480, %f1481, %f1482, %f1483};
	wmma.mma.sync.aligned.row.col.m16n16k16.f32.f32 {%f1612, %f1613, %f1614, %f1615, %f1616, %f1617, %f1618, %f1619}, {%r728, %r729, %r730, %r731, %r732, %r733, %r734, %r735}, {%r755, %r756, %r757, %r758, %r759, %r760, %r761, %r762}, {%f1484, %f1485, %f1486, %f1487, %f1488, %f1489, %f1490, %f1491};
	wmma.mma.sync.aligned.row.col.m16n16k16.f32.f32 {%f1620, %f1621, %f1622, %f1623, %f1624, %f1625, %f1626, %f1627}, {%r728, %r729, %r730, %r731, %r732, %r733, %r734, %r735}, {%r764, %r765, %r766, %r767, %r768, %r769, %r770, %r771}, {%f1492, %f1493, %f1494, %f1495, %f1496, %f1497, %f1498, %f1499};
	wmma.mma.sync.aligned.row.col.m16n16k16.f32.f32 {%f1628, %f1629, %f1630, %f1631, %f1632, %f1633, %f1634, %f1635}, {%r728, %r729, %r730, %r731, %r732, %r733, %r734, %r735}, {%r773, %r774, %r775, %r776, %r777, %r778, %r779, %r780}, {%f1500, %f1501, %f1502, %f1503, %f1504, %f1505, %f1506, %f1507};
	wmma.mma.sync.aligned.row.col.m16n16k16.f32.f32 {%f1636, %f1637, %f1638, %f1639, %f1640, %f1641, %f1642, %f1643}, {%r737, %r738, %r739, %r740, %r741, %r742, %r743, %r744}, {%r746, %r747, %r748, %r749, %r750, %r751, %r752, %r753}, {%f1508, %f1509, %f1510, %f1511, %f1512, %f1513, %f1514, %f1515};
	wmma.mma.sync.aligned.row.col.m16n16k16.f32.f32 {%f1644, %f1645, %f1646, %f1647, %f1648, %f1649, %f1650, %f1651}, {%r737, %r738, %r739, %r740, %r741, %r742, %r743, %r744}, {%r755, %r756, %r757, %r758, %r759, %r760, %r761, %r762}, {%f1516, %f1517, %f1518, %f1519, %f1520, %f1521, %f1522, %f1523};
	wmma.mma.sync.aligned.row.col.m16n16k16.f32.f32 {%f1652, %f1653, %f1654, %f1655, %f1656, %f1657, %f1658, %f1659}, {%r737, %r738, %r739, %r740, %r741, %r742, %r743, %r744}, {%r764, %r765, %r766, %r767, %r768, %r769, %r770, %r771}, {%f1524, %f1525, %f1526, %f1527, %f1528, %f1529, %f1530, %f1531};
	wmma.mma.sync.aligned.row.col.m16n16k16.f32.f32 {%f1660, %f1661, %f1662, %f1663, %f1664, %f1665, %f1666, %f1667}, {%r737, %r738, %r739, %r740, %r741, %r742, %r743, %r744}, {%r773, %r774, %r775, %r776, %r777, %r778, %r779, %r780}, {%f1532, %f1533, %f1534, %f1535, %f1536, %f1537, %f1538, %f1539};
	add.s32 	%r781, %r258, 25088;
	wmma.load.a.sync.aligned.row.m16n16k16.shared.f16 	{%r782, %r783, %r784, %r785, %r786, %r787, %r788, %r789}, [%r781], %r259;
	add.s32 	%r790, %r258, 26112;
	wmma.load.a.sync.aligned.row.m16n16k16.shared.f16 	{%r791, %r792, %r793, %r794, %r795, %r796, %r797, %r798}, [%r790], %r259;
	add.s32 	%r799, %r258, 27136;
	wmma.load.a.sync.aligned.row.m16n16k16.shared.f16 	{%r800, %r801, %r802, %r803, %r804, %r805, %r806, %r807}, [%r799], %r259;
	add.s32 	%r808, %r258, 28160;
	wmma.load.a.sync.aligned.row.m16n16k16.shared.f16 	{%r809, %r810, %r811, %r812, %r813, %r814, %r815, %r816}, [%r808], %r259;
	add.s32 	%r817, %r296, 57856;
	wmma.load.b.sync.aligned.col.m16n16k16.shared.f16 	{%r818, %r819, %r820, %r821, %r822, %r823, %r824, %r825}, [%r817], %r259;
	add.s32 	%r826, %r296, 58880;
	wmma.load.b.sync.aligned.col.m16n16k16.shared.f16 	{%r827, %r828, %r829, %r830, %r831, %r832, %r833, %r834}, [%r826], %r259;
	add.s32 	%r835, %r296, 59904;
	wmma.load.b.sync.aligned.col.m16n16k16.shared.f16 	{%r836, %r837, %r838, %r839, %r840, %r841, %r842, %r843}, [%r835], %r259;
	add.s32 	%r844, %r296, 60928;
	wmma.load.b.sync.aligned.col.m16n16k16.shared.f16 	{%r845, %r846, %r847, %r848, %r849, %r850, %r851, %r852}, [%r844], %r259;
	wmma.mma.sync.aligned.row.col.m16n16k16.f32.f32 {%f2955, %f2954, %f2953, %f2952, %f2951, %f2950, %f2949, %f2948}, {%r782, %r783, %r784, %r785, %r786, %r787, %r788, %r789}, {%r818, %r819, %r820, %r821, %r822, %r823, %r824, %r825}, {%f1540, %f1541, %f1542, %f1543, %f1544, %f1545, %f1546, %f1547};
	wmma.mma.sync.aligned.row.col.m16n16k16.f32.f32 {%f2947, %f2946, %f2945, %f2944, %f2943, %f2942, %f2941, %f2940}, {%r782, %r783, %r784, %r785, %r786, %r787, %r788, %r789}, {%r827, %r828, %r829, %r830, %r831, %r832, %r833, %r834}, {%f1548, %f1549, %f1550, %f1551, %f1552, %f1553, %f1554, %f1555};
	wmma.mma.sync.aligned.row.col.m16n16k16.f32.f32 {%f2939, %f2938, %f2937, %f2936, %f2935, %f2934, %f2933, %f2932}, {%r782, %r783, %r784, %r785, %r786, %r787, %r788, %r789}, {%r836, %r837, %r838, %r839, %r840, %r841, %r842, %r843}, {%f1556, %f1557, %f1558, %f1559, %f1560, %f1561, %f1562, %f1563};
	wmma.mma.sync.aligned.row.col.m16n16k16.f32.f32 {%f2931, %f2930, %f2929, %f2928, %f2927, %f2926, %f2925, %f2924}, {%r782, %r783, %r784, %r785, %r786, %r787, %r788, %r789}, {%r845, %r846, %r847, %r848, %r849, %r850, %r851, %r852}, {%f1564, %f1565, %f1566, %f1567, %f1568, %f1569, %f1570, %f1571};
	wmma.mma.sync.aligned.row.col.m16n16k16.f32.f32 {%f2923, %f2922, %f2921, %f2920, %f2919, %f2918, %f2917, %f2916}, {%r791, %r792, %r793, %r794, %r795, %r796, %r797, %r798}, {%r818, %r819, %r820, %r821, %r822, %r823, %r824, %r825}, {%f1572, %f1573, %f1574, %f1575, %f1576, %f1577, %f1578, %f1579};
	wmma.mma.sync.aligned.row.col.m16n16k16.f32.f32 {%f2915, %f2914, %f2913, %f2912, %f2911, %f2910, %f2909, %f2908}, {%r791, %r792, %r793, %r794, %r795, %r796, %r797, %r798}, {%r827, %r828, %r829, %r830, %r831, %r832, %r833, %r834}, {%f1580, %f1581, %f1582, %f1583, %f1584, %f1585, %f1586, %f1587};
	wmma.mma.sync.aligned.row.col.m16n16k16.f32.f32 {%f2907, %f2906, %f2905, %f2904, %f2903, %f2902, %f2901, %f2900}, {%r791, %r792, %r793, %r794, %r795, %r796, %r797, %r798}, {%r836, %r837, %r838, %r839, %r840, %r841, %r842, %r843}, {%f1588, %f1589, %f1590, %f1591, %f1592, %f1593, %f1594, %f1595};
	wmma.mma.sync.aligned.row.col.m16n16k16.f32.f32 {%f2899, %f2898, %f2897, %f2896, %f2895, %f2894, %f2893, %f2892}, {%r791, %r792, %r793, %r794, %r795, %r796, %r797, %r798}, {%r845, %r846, %r847, %r848, %r849, %r850, %r851, %r852}, {%f1596, %f1597, %f1598, %f1599, %f1600, %f1601, %f1602, %f1603};
	wmma.mma.sync.aligned.row.col.m16n16k16.f32.f32 {%f2891, %f2890, %f2889, %f2888, %f2887, %f2886, %f2885, %f2884}, {%r800, %r801, %r802, %r803, %r804, %r805, %r806, %r807}, {%r818, %r819, %r820, %r821, %r822, %r823, %r824, %r825}, {%f1604, %f1605, %f1606, %f1607, %f1608, %f1609, %f1610, %f1611};
	wmma.mma.sync.aligned.row.col.m16n16k16.f32.f32 {%f2883, %f2882, %f2881, %f2880, %f2879, %f2878, %f2877, %f2876}, {%r800, %r801, %r802, %r803, %r804, %r805, %r806, %r807}, {%r827, %r828, %r829, %r830, %r831, %r832, %r833, %r834}, {%f1612, %f1613, %f1614, %f1615, %f1616, %f1617, %f1618, %f1619};
	wmma.mma.sync.aligned.row.col.m16n16k16.f32.f32 {%f2875, %f2874, %f2873, %f2872, %f2871, %f2870, %f2869, %f2868}, {%r800, %r801, %r802, %r803, %r804, %r805, %r806, %r807}, {%r836, %r837, %r838, %r839, %r840, %r841, %r842, %r843}, {%f1620, %f1621, %f1622, %f1623, %f1624, %f1625, %f1626, %f1627};
	wmma.mma.sync.aligned.row.col.m16n16k16.f32.f32 {%f2867, %f2866, %f2865, %f2864, %f2863, %f2862, %f2861, %f2860}, {%r800, %r801, %r802, %r803, %r804, %r805, %r806, %r807}, {%r845, %r846, %r847, %r848, %r849, %r850, %r851, %r852}, {%f1628, %f1629, %f1630, %f1631, %f1632, %f1633, %f1634, %f1635};
	wmma.mma.sync.aligned.row.col.m16n16k16.f32.f32 {%f2859, %f2858, %f2857, %f2856, %f2855, %f2854, %f2853, %f2852}, {%r809, %r810, %r811, %r812, %r813, %r814, %r815, %r816}, {%r818, %r819, %r820, %r821, %r822, %r823, %r824, %r825}, {%f1636, %f1637, %f1638, %f1639, %f1640, %f1641, %f1642, %f1643};
	wmma.mma.sync.aligned.row.col.m16n16k16.f32.f32 {%f2851, %f2850, %f2849, %f2848, %f2847, %f2846, %f2845, %f2844}, {%r809, %r810, %r811, %r812, %r813, %r814, %r815, %r816}, {%r827, %r828, %r829, %r830, %r831, %r832, %r833, %r834}, {%f1644, %f1645, %f1646, %f1647, %f1648, %f1649, %f1650, %f1651};
	wmma.mma.sync.aligned.row.col.m16n16k16.f32.f32 {%f2843, %f2842, %f2841, %f2840, %f2839, %f2838, %f2837, %f2836}, {%r809, %r810, %r811, %r812, %r813, %r814, %r815, %r816}, {%r836, %r837, %r838, %r839, %r840, %r841, %r842, %r843}, {%f1652, %f1653, %f1654, %f1655, %f1656, %f1657, %f1658, %f1659};
	wmma.mma.sync.aligned.row.col.m16n16k16.f32.f32 {%f2835, %f2834, %f2833, %f2832, %f2831, %f2830, %f2829, %f2828}, {%r809, %r810, %r811, %r812, %r813, %r814, %r815, %r816}, {%r845, %r846, %r847, %r848, %r849, %r850, %r851, %r852}, {%f1660, %f1661, %f1662, %f1663, %f1664, %f1665, %f1666, %f1667};
	add.s32 	%r1505, %r1505, 4;
	add.s32 	%r1504, %r1504, 128;
	add.s32 	%r1503, %r1503, 128;
	add.s32 	%r1502, %r1502, 128;
	add.s32 	%r1501, %r1501, 128;
	add.s32 	%r1500, %r1500, 128;
	add.s32 	%r1499, %r1499, 128;
	add.s32 	%r1498, %r1498, 128;
	add.s32 	%r1497, %r1497, 128;
	setp.eq.s32 	%p3, %r1505, 0;
	@%p3 bra 	$L__BB0_4;
	bra.uni 	$L__BB0_3;
$L__BB0_4:
	setp.eq.s32 	%p4, %r51, 0;
	@%p4 bra 	$L__BB0_7;
	shl.b32 	%r853, %r1486, 5;
	add.s32 	%r854, %r21, %r853;
	mov.u32 	%r855, %tid.x;
	shl.b32 	%r856, %r855, 3;
	and.b32  	%r857, %r856, 24;
	add.s32 	%r1495, %r854, %r857;
	add.s32 	%r858, %r24, %r853;
	add.s32 	%r1494, %r858, %r857;
	add.s32 	%r859, %r27, %r853;
	add.s32 	%r1493, %r859, %r857;
	add.s32 	%r860, %r30, %r853;
	add.s32 	%r1492, %r860, %r857;
	add.s32 	%r861, %r18, %r853;
	add.s32 	%r1491, %r861, %r857;
	add.s32 	%r862, %r14, %r853;
	add.s32 	%r1490, %r862, %r857;
	add.s32 	%r863, %r10, %r853;
	add.s32 	%r1489, %r863, %r857;
	add.s32 	%r864, %r6, %r853;
	add.s32 	%r1488, %r864, %r857;
	neg.s32 	%r1487, %r51;
	mul.wide.u32 	%rd217, %r4, 2;
	mul.wide.u32 	%rd219, %r8, 2;
	mul.wide.u32 	%rd221, %r12, 2;
	mul.wide.u32 	%rd223, %r16, 2;
	mov.u64 	%rd331, %rd1;
	mov.u64 	%rd332, %rd2;
$L__BB0_6:
	.pragma "nounroll";
	ld.param.u64 	%rd329, [_Z6matmulP6__halfS0_S0_iiiff_param_1];
	ld.param.u64 	%rd327, [_Z6matmulP6__halfS0_S0_iiiff_param_0];
	shl.b32 	%r881, %r1, 11;
	shl.b32 	%r882, %r2, 11;
	// begin inline asm
	cp.async.wait_group 2;

	// end inline asm
	bar.sync 	0;
	shl.b32 	%r883, %r1486, 3;
	add.s32 	%r884, %r883, -8;
	cvt.u64.u32 	%rd213, %r884;
	and.b64  	%rd214, %rd213, 24;
	add.s64 	%rd215, %rd1, %rd214;
	ld.local.u64 	%rd216, [%rd215];
	add.s64 	%rd197, %rd216, %rd217;
	// begin inline asm
	{ .reg .u64 smem_ptr; cvta.to.shared.u64 smem_ptr, %rd197; cvt.u32.u64 %r865, smem_ptr; }

	// end inline asm
	add.s32 	%r885, %r1488, 96;
	mul.wide.u32 	%rd218, %r885, 2;
	add.s64 	%rd198, %rd327, %rd218;
	// begin inline asm
	cp.async.cg.shared.global.L2::128B [%r865], [%rd198], 16;

	// end inline asm
	add.s64 	%rd199, %rd216, %rd219;
	// begin inline asm
	{ .reg .u64 smem_ptr; cvta.to.shared.u64 smem_ptr, %rd199; cvt.u32.u64 %r867, smem_ptr; }

	// end inline asm
	add.s32 	%r886, %r1489, 96;
	mul.wide.u32 	%rd220, %r886, 2;
	add.s64 	%rd200, %rd327, %rd220;
	// begin inline asm
	cp.async.cg.shared.global.L2::128B [%r867], [%rd200], 16;

	// end inline asm
	add.s64 	%rd201, %rd216, %rd221;
	// begin inline asm
	{ .reg .u64 smem_ptr; cvta.to.shared.u64 smem_ptr, %rd201; cvt.u32.u64 %r869, smem_ptr; }

	// end inline asm
	add.s32 	%r887, %r1490, 96;
	mul.wide.u32 	%rd222, %r887, 2;
	add.s64 	%rd202, %rd327, %rd222;
	// begin inline asm
	cp.async.cg.shared.global.L2::128B [%r869], [%rd202], 16;

	// end inline asm
	add.s64 	%rd203, %rd216, %rd223;
	// begin inline asm
	{ .reg .u64 smem_ptr; cvta.to.shared.u64 smem_ptr, %rd203; cvt.u32.u64 %r871, smem_ptr; }

	// end inline asm
	add.s32 	%r888, %r1491, 96;
	mul.wide.u32 	%rd224, %r888, 2;
	add.s64 	%rd204, %rd327, %rd224;
	// begin inline asm
	cp.async.cg.shared.global.L2::128B [%r871], [%rd204], 16;

	// end inline asm
	add.s64 	%rd225, %rd2, %rd214;
	ld.local.u64 	%rd226, [%rd225];
	add.s64 	%rd205, %rd226, %rd217;
	// begin inline asm
	{ .reg .u64 smem_ptr; cvta.to.shared.u64 smem_ptr, %rd205; cvt.u32.u64 %r873, smem_ptr; }

	// end inline asm
	add.s32 	%r889, %r1495, 96;
	mul.wide.u32 	%rd227, %r889, 2;
	add.s64 	%rd206, %rd329, %rd227;
	// begin inline asm
	cp.async.cg.shared.global.L2::128B [%r873], [%rd206], 16;

	// end inline asm
	add.s64 	%rd207, %rd226, %rd219;
	// begin inline asm
	{ .reg .u64 smem_ptr; cvta.to.shared.u64 smem_ptr, %rd207; cvt.u32.u64 %r875, smem_ptr; }

	// end inline asm
	add.s32 	%r890, %r1494, 96;
	mul.wide.u32 	%rd228, %r890, 2;
	add.s64 	%rd208, %rd329, %rd228;
	// begin inline asm
	cp.async.cg.shared.global.L2::128B [%r875], [%rd208], 16;

	// end inline asm
	add.s64 	%rd209, %rd226, %rd221;
	// begin inline asm
	{ .reg .u64 smem_ptr; cvta.to.shared.u64 smem_ptr, %rd209; cvt.u32.u64 %r877, smem_ptr; }

	// end inline asm
	add.s32 	%r891, %r1493, 96;
	mul.wide.u32 	%rd229, %r891, 2;
	add.s64 	%rd210, %rd329, %rd229;
	// begin inline asm
	cp.async.cg.shared.global.L2::128B [%r877], [%rd210], 16;

	// end inline asm
	add.s64 	%rd211, %rd226, %rd223;
	// begin inline asm
	{ .reg .u64 smem_ptr; cvta.to.shared.u64 smem_ptr, %rd211; cvt.u32.u64 %r879, smem_ptr; }

	// end inline asm
	add.s32 	%r892, %r1492, 96;
	mul.wide.u32 	%rd230, %r892, 2;
	add.s64 	%rd212, %rd329, %rd230;
	// begin inline asm
	cp.async.cg.shared.global.L2::128B [%r879], [%rd212], 16;

	// end inline asm
	// begin inline asm
	cp.async.commit_group;

	// end inline asm
	ld.local.u64 	%rd231, [%rd331];
	mul.wide.u32 	%rd232, %r882, 2;
	add.s64 	%rd233, %rd231, %rd232;
	mov.b32 	%r893, 16;
	wmma.load.a.sync.aligned.row.m16n16k16.f16 	{%r894, %r895, %r896, %r897, %r898, %r899, %r900, %r901}, [%rd233], %r893;
	add.s64 	%rd234, %rd233, 1024;
	wmma.load.a.sync.aligned.row.m16n16k16.f16 	{%r902, %r903, %r904, %r905, %r906, %r907, %r908, %r909}, [%rd234], %r893;
	add.s64 	%rd235, %rd233, 2048;
	wmma.load.a.sync.aligned.row.m16n16k16.f16 	{%r910, %r911, %r912, %r913, %r914, %r915, %r916, %r917}, [%rd235], %r893;
	add.s64 	%rd236, %rd233, 3072;
	wmma.load.a.sync.aligned.row.m16n16k16.f16 	{%r918, %r919, %r920, %r921, %r922, %r923, %r924, %r925}, [%rd236], %r893;
	ld.local.u64 	%rd237, [%rd332];
	mul.wide.u32 	%rd238, %r881, 2;
	add.s64 	%rd239, %rd237, %rd238;
	wmma.load.b.sync.aligned.col.m16n16k16.f16 	{%r926, %r927, %r928, %r929, %r930, %r931, %r932, %r933}, [%rd239], %r893;
	add.s64 	%rd240, %rd239, 1024;
	wmma.load.b.sync.aligned.col.m16n16k16.f16 	{%r934, %r935, %r936, %r937, %r938, %r939, %r940, %r941}, [%rd240], %r893;
	add.s64 	%rd241, %rd239, 2048;
	wmma.load.b.sync.aligned.col.m16n16k16.f16 	{%r942, %r943, %r944, %r945, %r946, %r947, %r948, %r949}, [%rd241], %r893;
	add.s64 	%rd242, %rd239, 3072;
	wmma.load.b.sync.aligned.col.m16n16k16.f16 	{%r950, %r951, %r952, %r953, %r954, %r955, %r956, %r957}, [%rd242], %r893;
	wmma.mma.sync.aligned.row.col.m16n16k16.f32.f32 {%f1668, %f1669, %f1670, %f1671, %f1672, %f1673, %f1674, %f1675}, {%r894, %r895, %r896, %r897, %r898, %r899, %r900, %r901}, {%r926, %r927, %r928, %r929, %r930, %r931, %r932, %r933}, {%f2955, %f2954, %f2953, %f2952, %f2951, %f2950, %f2949, %f2948};
	wmma.mma.sync.aligned.row.col.m16n16k16.f32.f32 {%f1676, %f1677, %f1678, %f1679, %f1680, %f1681, %f1682, %f1683}, {%r894, %r895, %r896, %r897, %r898, %r899, %r900, %r901}, {%r934, %r935, %r936, %r937, %r938, %r939, %r940, %r941}, {%f2947, %f2946, %f2945, %f2944, %f2943, %f2942, %f2941, %f2940};
	wmma.mma.sync.aligned.row.col.m16n16k16.f32.f32 {%f1684, %f1685, %f1686, %f1687, %f1688, %f1689, %f1690, %f1691}, {%r894, %r895, %r896, %r897, %r898, %r899, %r900, %r901}, {%r942, %r943, %r944, %r945, %r946, %r947, %r948, %r949}, {%f2939, %f2938, %f2937, %f2936, %f2935, %f2934, %f2933, %f2932};
	wmma.mma.sync.aligned.row.col.m16n16k16.f32.f32 {%f1692, %f1693, %f1694, %f1695, %f1696, %f1697, %f1698, %f1699}, {%r894, %r895, %r896, %r897, %r898, %r899, %r900, %r901}, {%r950, %r951, %r952, %r953, %r954, %r955, %r956, %r957}, {%f2931, %f2930, %f2929, %f2928, %f2927, %f2926, %f2925, %f2924};
	wmma.mma.sync.aligned.row.col.m16n16k16.f32.f32 {%f1700, %f1701, %f1702, %f1703, %f1704, %f1705, %f1706, %f1707}, {%r902, %r903, %r904, %r905, %r906, %r907, %r908, %r909}, {%r926, %r927, %r928, %r929, %r930, %r931, %r932, %r933}, {%f2923, %f2922, %f2921, %f2920, %f2919, %f2918, %f2917, %f2916};
	wmma.mma.sync.aligned.row.col.m16n16k16.f32.f32 {%f1708, %f1709, %f1710, %f1711, %f1712, %f1713, %f1714, %f1715}, {%r902, %r903, %r904, %r905, %r906, %r907, %r908, %r909}, {%r934, %r935, %r936, %r937, %r938, %r939, %r940, %r941}, {%f2915, %f2914, %f2913, %f2912, %f2911, %f2910, %f2909, %f2908};
	wmma.mma.sync.aligned.row.col.m16n16k16.f32.f32 {%f1716, %f1717, %f1718, %f1719, %f1720, %f1721, %f1722, %f1723}, {%r902, %r903, %r904, %r905, %r906, %r907, %r908, %r909}, {%r942, %r943, %r944, %r945, %r946, %r947, %r948, %r949}, {%f2907, %f2906, %f2905, %f2904, %f2903, %f2902, %f2901, %f2900};
	wmma.mma.sync.aligned.row.col.m16n16k16.f32.f32 {%f1724, %f1725, %f1726, %f1727, %f1728, %f1729, %f1730, %f1731}, {%r902, %r903, %r904, %r905, %r906, %r907, %r908, %r909}, {%r950, %r951, %r952, %r953, %r954, %r955, %r956, %r957}, {%f2899, %f2898, %f2897, %f2896, %f2895, %f2894, %f2893, %f2892};
	wmma.mma.sync.aligned.row.col.m16n16k16.f32.f32 {%f1732, %f1733, %f1734, %f1735, %f1736, %f1737, %f1738, %f1739}, {%r910, %r911, %r912, %r913, %r914, %r915, %r916, %r917}, {%r926, %r927, %r928, %r929, %r930, %r931, %r932, %r933}, {%f2891, %f2890, %f2889, %f2888, %f2887, %f2886, %f2885, %f2884};
	wmma.mma.sync.aligned.row.col.m16n16k16.f32.f32 {%f1740, %f1741, %f1742, %f1743, %f1744, %f1745, %f1746, %f1747}, {%r910, %r911, %r912, %r913, %r914, %r915, %r916, %r917}, {%r934, %r935, %r936, %r937, %r938, %r939, %r940, %r941}, {%f2883, %f2882, %f2881, %f2880, %f2879, %f2878, %f2877, %f2876};
	wmma.mma.sync.aligned.row.col.m16n16k16.f32.f32 {%f1748, %f1749, %f1750, %f1751, %f1752, %f1753, %f1754, %f1755}, {%r910, %r911, %r912, %r913, %r914, %r915, %r916, %r917}, {%r942, %r943, %r944, %r945, %r946, %r947, %r948, %r949}, {%f2875, %f2874, %f2873, %f2872, %f2871, %f2870, %f2869, %f2868};
	wmma.mma.sync.aligned.row.col.m16n16k16.f32.f32 {%f1756, %f1757, %f1758, %f1759, %f1760, %f1761, %f1762, %f1763}, {%r910, %r911, %r912, %r913, %r914, %r915, %r916, %r917}, {%r950, %r951, %r952, %r953, %r954, %r955, %r956, %r957}, {%f2867, %f2866, %f2865, %f2864, %f2863, %f2862, %f2861, %f2860};
	wmma.mma.sync.aligned.row.col.m16n16k16.f32.f32 {%f1764, %f1765, %f1766, %f1767, %f1768, %f1769, %f1770, %f1771}, {%r918, %r919, %r920, %r921, %r922, %r923, %r924, %r925}, {%r926, %r927, %r928, %r929, %r930, %r931, %r932, %r933}, {%f2859, %f2858, %f2857, %f2856, %f2855, %f2854, %f2853, %f2852};
	wmma.mma.sync.aligned.row.col.m16n16k16.f32.f32 {%f1772, %f1773, %f1774, %f1775, %f1776, %f1777, %f1778, %f1779}, {%r918, %r919, %r920, %r921, %r922, %r923, %r924, %r925}, {%r934, %r935, %r936, %r937, %r938, %r939, %r940, %r941}, {%f2851, %f2850, %f2849, %f2848, %f2847, %f2846, %f2845, %f2844};
	wmma.mma.sync.aligned.row.col.m16n16k16.f32.f32 {%f1780, %f1781, %f1782, %f1783, %f1784, %f1785, %f1786, %f1787}, {%r918, %r919, %r920, %r921, %r922, %r923, %r924, %r925}, {%r942, %r943, %r944, %r945, %r946, %r947, %r948, %r949}, {%f2843, %f2842, %f2841, %f2840, %f2839, %f2838, %f2837, %f2836};
	wmma.mma.sync.aligned.row.col.m16n16k16.f32.f32 {%f1788, %f1789, %f1790, %f1791, %f1792, %f1793, %f1794, %f1795}, {%r918, %r919, %r920, %r921, %r922, %r923, %r924, %r925}, {%r950, %r951, %r952, %r953, %r954, %r955, %r956, %r957}, {%f2835, %f2834, %f2833, %f2832, %f2831, %f2830, %f2829, %f2828};
	add.s64 	%rd243, %rd233, 512;
	wmma.load.a.sync.aligned.row.m16n16k16.f16 	{%r958, %r959, %r960, %r961, %r962, %r963, %r964, %r965}, [%rd243], %r893;
	add.s64 	%rd244, %rd233, 1536;
	wmma.load.a.sync.aligned.row.m16n16k16.f16 	{%r966, %r967, %r968, %r969, %r970, %r971, %r972, %r973}, [%rd244], %r893;
	add.s64 	%rd245, %rd233, 2560;
	wmma.load.a.sync.aligned.row.m16n16k16.f16 	{%r974, %r975, %r976, %r977, %r978, %r979, %r980, %r981}, [%rd245], %r893;
	add.s64 	%rd246, %rd233, 3584;
	wmma.load.a.sync.aligned.row.m16n16k16.f16 	{%r982, %r983, %r984, %r985, %r986, %r987, %r988, %r989}, [%rd246], %r893;
	add.s64 	%rd247, %rd239, 512;
	wmma.load.b.sync.aligned.col.m16n16k16.f16 	{%r990, %r991, %r992, %r993, %r994, %r995, %r996, %r997}, [%rd247], %r893;
	add.s64 	%rd248, %rd239, 1536;
	wmma.load.b.sync.aligned.col.m16n16k16.f16 	{%r998, %r999, %r1000, %r1001, %r1002, %r1003, %r1004, %r1005}, [%rd248], %r893;
	add.s64 	%rd249, %rd239, 2560;
	wmma.load.b.sync.aligned.col.m16n16k16.f16 	{%r1006, %r1007, %r1008, %r1009, %r1010, %r1011, %r1012, %r1013}, [%rd249], %r893;
	add.s64 	%rd250, %rd239, 3584;
	wmma.load.b.sync.aligned.col.m16n16k16.f16 	{%r1014, %r1015, %r1016, %r1017, %r1018, %r1019, %r1020, %r1021}, [%rd250], %r893;
	wmma.mma.sync.aligned.row.col.m16n16k16.f32.f32 {%f2955, %f2954, %f2953, %f2952, %f2951, %f2950, %f2949, %f2948}, {%r958, %r959, %r960, %r961, %r962, %r963, %r964, %r965}, {%r990, %r991, %r992, %r993, %r994, %r995, %r996, %r997}, {%f1668, %f1669, %f1670, %f1671, %f1672, %f1673, %f1674, %f1675};
	wmma.mma.sync.aligned.row.col.m16n16k16.f32.f32 {%f2947, %f2946, %f2945, %f2944, %f2943, %f2942, %f2941, %f2940}, {%r958, %r959, %r960, %r961, %r962, %r963, %r964, %r965}, {%r998, %r999, %r1000, %r1001, %r1002, %r1003, %r1004, %r1005}, {%f1676, %f1677, %f1678, %f1679, %f1680, %f1681, %f1682, %f1683};
	wmma.mma.sync.aligned.row.col.m16n16k16.f32.f32 {%f2939, %f2938, %f2937, %f2936, %f2935, %f2934, %f2933, %f2932}, {%r958, %r959, %r960, %r961, %r962, %r963, %r964, %r965}, {%r1006, %r1007, %r1008, %r1009, %r1010, %r1011, %r1012, %r1013}, {%f1684, %f1685, %f1686, %f1687, %f1688, %f1689, %f1690, %f1691};
	wmma.mma.sync.aligned.row.col.m16n16k16.f32.f32 {%f2931, %f2930, %f2929, %f2928, %f2927, %f2926, %f2925, %f2924}, {%r958, %r959, %r960, %r961, %r962, %r963, %r964, %r965}, {%r1014, %r1015, %r1016, %r1017, %r1018, %r1019, %r1020, %r1021}, {%f1692, %f1693, %f1694, %f1695, %f1696, %f1697, %f1698, %f1699};
	wmma.mma.sync.aligned.row.col.m16n16k16.f32.f32 {%f2923, %f2922, %f2921, %f2920, %f2919, %f2918, %f2917, %f2916}, {%r966, %r967, %r968, %r969, %r970, %r971, %r972, %r973}, {%r990, %r991, %r992, %r993, %r994, %r995, %r996, %r997}, {%f1700, %f1701, %f1702, %f1703, %f1704, %f1705, %f1706, %f1707};
	wmma.mma.sync.aligned.row.col.m16n16k16.f32.f32 {%f2915, %f2914, %f2913, %f2912, %f2911, %f2910, %f2909, %f2908}, {%r966, %r967, %r968, %r969, %r970, %r971, %r972, %r973}, {%r998, %r999, %r1000, %r1001, %r1002, %r1003, %r1004, %r1005}, {%f1708, %f1709, %f1710, %f1711, %f1712, %f1713, %f1714, %f1715};
	wmma.mma.sync.aligned.row.col.m16n16k16.f32.f32 {%f2907, %f2906, %f2905, %f2904, %f2903, %f2902, %f2901, %f2900}, {%r966, %r967, %r968, %r969, %r970, %r971, %r972, %r973}, {%r1006, %r1007, %r1008, %r1009, %r1010, %r1011, %r1012, %r1013}, {%f1716, %f1717, %f1718, %f1719, %f1720, %f1721, %f1722, %f1723};
	wmma.mma.sync.aligned.row.col.m16n16k16.f32.f32 {%f2899, %f2898, %f2897, %f2896, %f2895, %f2894, %f2893, %f2892}, {%r966, %r967, %r968, %r969, %r970, %r971, %r972, %r973}, {%r1014, %r1015, %r1016, %r1017, %r1018, %r1019, %r1020, %r1021}, {%f1724, %f1725, %f1726, %f1727, %f1728, %f1729, %f1730, %f1731};
	wmma.mma.sync.aligned.row.col.m16n16k16.f32.f32 {%f2891, %f2890, %f2889, %f2888, %f2887, %f2886, %f2885, %f2884}, {%r974, %r975, %r976, %r977, %r978, %r979, %r980, %r981}, {%r990, %r991, %r992, %r993, %r994, %r995, %r996, %r997}, {%f1732, %f1733, %f1734, %f1735, %f1736, %f1737, %f1738, %f1739};
	wmma.mma.sync.aligned.row.col.m16n16k16.f32.f32 {%f2883, %f2882, %f2881, %f2880, %f2879, %f2878, %f2877, %f2876}, {%r974, %r975, %r976, %r977, %r978, %r979, %r980, %r981}, {%r998, %r999, %r1000, %r1001, %r1002, %r1003, %r1004, %r1005}, {%f1740, %f1741, %f1742, %f1743, %f1744, %f1745, %f1746, %f1747};
	wmma.mma.sync.aligned.row.col.m16n16k16.f32.f32 {%f2875, %f2874, %f2873, %f2872, %f2871, %f2870, %f2869, %f2868}, {%r974, %r975, %r976, %r977, %r978, %r979, %r980, %r981}, {%r1006, %r1007, %r1008, %r1009, %r1010, %r1011, %r1012, %r1013}, {%f1748, %f1749, %f1750, %f1751, %f1752, %f1753, %f1754, %f1755};
	wmma.mma.sync.aligned.row.col.m16n16k16.f32.f32 {%f2867, %f2866, %f2865, %f2864, %f2863, %f2862, %f2861, %f2860}, {%r974, %r975, %r976, %r977, %r978, %r979, %r980, %r981}, {%r1014, %r1015, %r1016, %r1017, %r1018, %r1019, %r1020, %r1021}, {%f1756, %f1757, %f1758, %f1759, %f1760, %f1761, %f1762, %f1763};
	wmma.mma.sync.aligned.row.col.m16n16k16.f32.f32 {%f2859, %f2858, %f2857, %f2856, %f2855, %f2854, %f2853, %f2852}, {%r982, %r983, %r984, %r985, %r986, %r987, %r988, %r989}, {%r990, %r991, %r992, %r993, %r994, %r995, %r996, %r997}, {%f1764, %f1765, %f1766, %f1767, %f1768, %f1769, %f1770, %f1771};
	wmma.mma.sync.aligned.row.col.m16n16k16.f32.f32 {%f2851, %f2850, %f2849, %f2848, %f2847, %f2846, %f2845, %f2844}, {%r982, %r983, %r984, %r985, %r986, %r987, %r988, %r989}, {%r998, %r999, %r1000, %r1001, %r1002, %r1003, %r1004, %r1005}, {%f1772, %f1773, %f1774, %f1775, %f1776, %f1777, %f1778, %f1779};
	wmma.mma.sync.aligned.row.col.m16n16k16.f32.f32 {%f2843, %f2842, %f2841, %f2840, %f2839, %f2838, %f2837, %f2836}, {%r982, %r983, %r984, %r985, %r986, %r987, %r988, %r989}, {%r1006, %r1007, %r1008, %r1009, %r1010, %r1011, %r1012, %r1013}, {%f1780, %f1781, %f1782, %f1783, %f1784, %f1785, %f1786, %f1787};
	wmma.mma.sync.aligned.row.col.m16n16k16.f32.f32 {%f2835, %f2834, %f2833, %f2832, %f2831, %f2830, %f2829, %f2828}, {%r982, %r983, %r984, %r985, %r986, %r987, %r988, %r989}, {%r1014, %r1015, %r1016, %r1017, %r1018, %r1019, %r1020, %r1021}, {%f1788, %f1789, %f1790, %f1791, %f1792, %f1793, %f1794, %f1795};
	add.s32 	%r1486, %r1486, 1;
	add.s64 	%rd332, %rd332, 8;
	add.s64 	%rd331, %rd331, 8;
	add.s32 	%r1495, %r1495, 32;
	add.s32 	%r1494, %r1494, 32;
	add.s32 	%r1493, %r1493, 32;
	add.s32 	%r1492, %r1492, 32;
	add.s32 	%r1491, %r1491, 32;
	add.s32 	%r1490, %r1490, 32;
	add.s32 	%r1489, %r1489, 32;
	add.s32 	%r1488, %r1488, 32;
	add.s32 	%r1487, %r1487, 1;
	setp.ne.s32 	%p5, %r1487, 0;
	@%p5 bra 	$L__BB0_6;
$L__BB0_7:
	ld.param.u32 	%r1484, [_Z6matmulP6__halfS0_S0_iiiff_param_4];
	ld.param.u64 	%rd330, [_Z6matmulP6__halfS0_S0_iiiff_param_2];
	shl.b32 	%r1024, %r2, 11;
	shl.b32 	%r1025, %r1, 11;
	// begin inline asm
	cp.async.wait_group 2;

	// end inline asm
	bar.sync 	0;
	add.s32 	%r1026, %r48, -3;
	shr.u32 	%r1027, %r1026, 30;
	add.s32 	%r1028, %r1026, %r1027;
	and.b32  	%r1029, %r1028, -4;
	sub.s32 	%r1030, %r1026, %r1029;
	mul.wide.s32 	%rd251, %r1030, 8;
	add.s64 	%rd252, %rd1, %rd251;
	ld.local.u64 	%rd253, [%rd252];
	add.s64 	%rd254, %rd2, %rd251;
	mul.wide.u32 	%rd255, %r1024, 2;
	add.s64 	%rd256, %rd253, %rd255;
	mov.b32 	%r1031, 16;
	wmma.load.a.sync.aligned.row.m16n16k16.f16 	{%r1032, %r1033, %r1034, %r1035, %r1036, %r1037, %r1038, %r1039}, [%rd256], %r1031;
	add.s64 	%rd257, %rd256, 1024;
	wmma.load.a.sync.aligned.row.m16n16k16.f16 	{%r1040, %r1041, %r1042, %r1043, %r1044, %r1045, %r1046, %r1047}, [%rd257], %r1031;
	add.s64 	%rd258, %rd256, 2048;
	wmma.load.a.sync.aligned.row.m16n16k16.f16 	{%r1048, %r1049, %r1050, %r1051, %r1052, %r1053, %r1054, %r1055}, [%rd258], %r1031;
	add.s64 	%rd259, %rd256, 3072;
	wmma.load.a.sync.aligned.row.m16n16k16.f16 	{%r1056, %r1057, %r1058, %r1059, %r1060, %r1061, %r1062, %r1063}, [%rd259], %r1031;
	ld.local.u64 	%rd260, [%rd254];
	mul.wide.u32 	%rd261, %r1025, 2;
	add.s64 	%rd262, %rd260, %rd261;
	wmma.load.b.sync.aligned.col.m16n16k16.f16 	{%r1064, %r1065, %r1066, %r1067, %r1068, %r1069, %r1070, %r1071}, [%rd262], %r1031;
	add.s64 	%rd263, %rd262, 1024;
	wmma.load.b.sync.aligned.col.m16n16k16.f16 	{%r1072, %r1073, %r1074, %r1075, %r1076, %r1077, %r1078, %r1079}, [%rd263], %r1031;
	add.s64 	%rd264, %rd262, 2048;
	wmma.load.b.sync.aligned.col.m16n16k16.f16 	{%r1080, %r1081, %r1082, %r1083, %r1084, %r1085, %r1086, %r1087}, [%rd264], %r1031;
	add.s64 	%rd265, %rd262, 3072;
	wmma.load.b.sync.aligned.col.m16n16k16.f16 	{%r1088, %r1089, %r1090, %r1091, %r1092, %r1093, %r1094, %r1095}, [%rd265], %r1031;
	wmma.mma.sync.aligned.row.col.m16n16k16.f32.f32 {%f1796, %f1797, %f1798, %f1799, %f1800, %f1801, %f1802, %f1803}, {%r1032, %r1033, %r1034, %r1035, %r1036, %r1037, %r1038, %r1039}, {%r1064, %r1065, %r1066, %r1067, %r1068, %r1069, %r1070, %r1071}, {%f2955, %f2954, %f2953, %f2952, %f2951, %f2950, %f2949, %f2948};
	wmma.mma.sync.aligned.row.col.m16n16k16.f32.f32 {%f1804, %f1805, %f1806, %f1807, %f1808, %f1809, %f1810, %f1811}, {%r1032, %r1033, %r1034, %r1035, %r1036, %r1037, %r1038, %r1039}, {%r1072, %r1073, %r1074, %r1075, %r1076, %r1077, %r1078, %r1079}, {%f2947, %f2946, %f2945, %f2944, %f2943, %f2942, %f2941, %f2940};
	wmma.mma.sync.aligned.row.col.m16n16k16.f32.f32 {%f1812, %f1813, %f1814, %f1815, %f1816, %f1817, %f1818, %f1819}, {%r1032, %r1033, %r1034, %r1035, %r1036, %r1037, %r1038, %r1039}, {%r1080, %r1081, %r1082, %r1083, %r1084, %r1085, %r1086, %r1087}, {%f2939, %f2938, %f2937, %f2936, %f2935, %f2934, %f2933, %f2932};
	wmma.mma.sync.aligned.row.col.m16n16k16.f32.f32 {%f1820, %f1821, %f1822, %f1823, %f1824, %f1825, %f1826, %f1827}, {%r1032, %r1033, %r1034, %r1035, %r1036, %r1037, %r1038, %r1039}, {%r1088, %r1089, %r1090, %r1091, %r1092, %r1093, %r1094, %r1095}, {%f2931, %f2930, %f2929, %f2928, %f2927, %f2926, %f2925, %f2924};
	wmma.mma.sync.aligned.row.col.m16n16k16.f32.f32 {%f1828, %f1829, %f1830, %f1831, %f1832, %f1833, %f1834, %f1835}, {%r1040, %r1041, %r1042, %r1043, %r1044, %r1045, %r1046, %r1047}, {%r1064, %r1065, %r1066, %r1067, %r1068, %r1069, %r1070, %r1071}, {%f2923, %f2922, %f2921, %f2920, %f2919, %f2918, %f2917, %f2916};
	wmma.mma.sync.aligned.row.col.m16n16k16.f32.f32 {%f1836, %f1837, %f1838, %f1839, %f1840, %f1841, %f1842, %f1843}, {%r1040, %r1041, %r1042, %r1043, %r1044, %r1045, %r1046, %r1047}, {%r1072, %r1073, %r1074, %r1075, %r1076, %r1077, %r1078, %r1079}, {%f2915, %f2914, %f2913, %f2912, %f2911, %f2910, %f2909, %f2908};
	wmma.mma.sync.aligned.row.col.m16n16k16.f32.f32 {%f1844, %f1845, %f1846, %f1847, %f1848, %f1849, %f1850, %f1851}, {%r1040, %r1041, %r1042, %r1043, %r1044, %r1045, %r1046, %r1047}, {%r1080, %r1081, %r1082, %r1083, %r1084, %r1085, %r1086, %r1087}, {%f2907, %f2906, %f2905, %f2904, %f2903, %f2902, %f2901, %f2900};
	wmma.mma.sync.aligned.row.col.m16n16k16.f32.f32 {%f1852, %f1853, %f1854, %f1855, %f1856, %f1857, %f1858, %f1859}, {%r1040, %r1041, %r1042, %r1043, %r1044, %r1045, %r1046, %r1047}, {%r1088, %r1089, %r1090, %r1091, %r1092, %r1093, %r1094, %r1095}, {%f2899, %f2898, %f2897, %f2896, %f2895, %f2894, %f2893, %f2892};
	wmma.mma.sync.aligned.row.col.m16n16k16.f32.f32 {%f1860, %f1861, %f1862, %f1863, %f1864, %f1865, %f1866, %f1867}, {%r1048, %r1049, %r1050, %r1051, %r1052, %r1053, %r1054, %r1055}, {%r1064, %r1065, %r1066, %r1067, %r1068, %r1069, %r1070, %r1071}, {%f2891, %f2890, %f2889, %f2888, %f2887, %f2886, %f2885, %f2884};
	wmma.mma.sync.aligned.row.col.m16n16k16.f32.f32 {%f1868, %f1869, %f1870, %f1871, %f1872, %f1873, %f1874, %f1875}, {%r1048, %r1049, %r1050, %r1051, %r1052, %r1053, %r1054, %r1055}, {%r1072, %r1073, %r1074, %r1075, %r1076, %r1077, %r1078, %r1079}, {%f2883, %f2882, %f2881, %f2880, %f2879, %f2878, %f2877, %f2876};
	wmma.mma.sync.aligned.row.col.m16n16k16.f32.f32 {%f1876, %f1877, %f1878, %f1879, %f1880, %f1881, %f1882, %f1883}, {%r1048, %r1049, %r1050, %r1051, %r1052, %r1053, %r1054, %r1055}, {%r1080, %r1081, %r1082, %r1083, %r1084, %r1085, %r1086, %r1087}, {%f2875, %f2874, %f2873, %f2872, %f2871, %f2870, %f2869, %f2868};
	wmma.mma.sync.aligned.row.col.m16n16k16.f32.f32 {%f1884, %f1885, %f1886, %f1887, %f1888, %f1889, %f1890, %f1891}, {%r1048, %r1049, %r1050, %r1051, %r1052, %r1053, %r1054, %r1055}, {%r1088, %r1089, %r1090, %r1091, %r1092, %r1093, %r1094, %r1095}, {%f2867, %f2866, %f2865, %f2864, %f2863, %f2862, %f2861, %f2860};
	wmma.mma.sync.aligned.row.col.m16n16k16.f32.f32 {%f1892, %f1893, %f1894, %f1895, %f1896, %f1897, %f1898, %f1899}, {%r1056, %r1057, %r1058, %r1059, %r1060, %r1061, %r1062, %r1063}, {%r1064, %r1065, %r1066, %r1067, %r1068, %r1069, %r1070, %r1071}, {%f2859, %f2858, %f2857, %f2856, %f2855, %f2854, %f2853, %f2852};
	wmma.mma.sync.aligned.row.col.m16n16k16.f32.f32 {%f1900, %f1901, %f1902, %f1903, %f1904, %f1905, %f1906, %f1907}, {%r1056, %r1057, %r1058, %r1059, %r1060, %r1061, %r1062, %r1063}, {%r1072, %r1073, %r1074, %r1075, %r1076, %r1077, %r1078, %r1079}, {%f2851, %f2850, %f2849, %f2848, %f2847, %f2846, %f2845, %f2844};
	wmma.mma.sync.aligned.row.col.m16n16k16.f32.f32 {%f1908, %f1909, %f1910, %f1911, %f1912, %f1913, %f1914, %f1915}, {%r1056, %r1057, %r1058, %r1059, %r1060, %r1061, %r1062, %r1063}, {%r1080, %r1081, %r1082, %r1083, %r1084, %r1085, %r1086, %r1087}, {%f2843, %f2842, %f2841, %f2840, %f2839, %f2838, %f2837, %f2836};
	wmma.mma.sync.aligned.row.col.m16n16k16.f32.f32 {%f1916, %f1917, %f1918, %f1919, %f1920, %f1921, %f1922, %f1923}, {%r1056, %r1057, %r1058, %r1059, %r1060, %r1061, %r1062, %r1063}, {%r1088, %r1089, %r1090, %r1091, %r1092, %r1093, %r1094, %r1095}, {%f2835, %f2834, %f2833, %f2832, %f2831, %f2830, %f2829, %f2828};
	add.s64 	%rd266, %rd256, 512;
	wmma.load.a.sync.aligned.row.m16n16k16.f16 	{%r1096, %r1097, %r1098, %r1099, %r1100, %r1101, %r1102, %r1103}, [%rd266], %r1031;
	add.s64 	%rd267, %rd256, 1536;
	wmma.load.a.sync.aligned.row.m16n16k16.f16 	{%r1104, %r1105, %r1106, %r1107, %r1108, %r1109, %r1110, %r1111}, [%rd267], %r1031;
	add.s64 	%rd268, %rd256, 2560;
	wmma.load.a.sync.aligned.row.m16n16k16.f16 	{%r1112, %r1113, %r1114, %r1115, %r1116, %r1117, %r1118, %r1119}, [%rd268], %r1031;
	add.s64 	%rd269, %rd256, 3584;
	wmma.load.a.sync.aligned.row.m16n16k16.f16 	{%r1120, %r1121, %r1122, %r1123, %r1124, %r1125, %r1126, %r1127}, [%rd269], %r1031;
	add.s64 	%rd270, %rd262, 512;
	wmma.load.b.sync.aligned.col.m16n16k16.f16 	{%r1128, %r1129, %r1130, %r1131, %r1132, %r1133, %r1134, %r1135}, [%rd270], %r1031;
	add.s64 	%rd271, %rd262, 1536;
	wmma.load.b.sync.aligned.col.m16n16k16.f16 	{%r1136, %r1137, %r1138, %r1139, %r1140, %r1141, %r1142, %r1143}, [%rd271], %r1031;
	add.s64 	%rd272, %rd262, 2560;
	wmma.load.b.sync.aligned.col.m16n16k16.f16 	{%r1144, %r1145, %r1146, %r1147, %r1148, %r1149, %r1150, %r1151}, [%rd272], %r1031;
	add.s64 	%rd273, %rd262, 3584;
	wmma.load.b.sync.aligned.col.m16n16k16.f16 	{%r1152, %r1153, %r1154, %r1155, %r1156, %r1157, %r1158, %r1159}, [%rd273], %r1031;
	wmma.mma.sync.aligned.row.col.m16n16k16.f32.f32 {%f1924, %f1925, %f1926, %f1927, %f1928, %f1929, %f1930, %f1931}, {%r1096, %r1097, %r1098, %r1099, %r1100, %r1101, %r1102, %r1103}, {%r1128, %r1129, %r1130, %r1131, %r1132, %r1133, %r1134, %r1135}, {%f1796, %f1797, %f1798, %f1799, %f1800, %f1801, %f1802, %f1803};
	wmma.mma.sync.aligned.row.col.m16n16k16.f32.f32 {%f1932, %f1933, %f1934, %f1935, %f1936, %f1937, %f1938, %f1939}, {%r1096, %r1097, %r1098, %r1099, %r1100, %r1101, %r1102, %r1103}, {%r1136, %r1137, %r1138, %r1139, %r1140, %r1141, %r1142, %r1143}, {%f1804, %f1805, %f1806, %f1807, %f1808, %f1809, %f1810, %f1811};
	wmma.mma.sync.aligned.row.col.m16n16k16.f32.f32 {%f1940, %f1941, %f1942, %f1943, %f1944, %f1945, %f1946, %f1947}, {%r1096, %r1097, %r1098, %r1099, %r1100, %r1101, %r1102, %r1103}, {%r1144, %r1145, %r1146, %r1147, %r1148, %r1149, %r1150, %r1151}, {%f1812, %f1813, %f1814, %f1815, %f1816, %f1817, %f1818, %f1819};
	wmma.mma.sync.aligned.row.col.m16n16k16.f32.f32 {%f1948, %f1949, %f1950, %f1951, %f1952, %f1953, %f1954, %f1955}, {%r1096, %r1097, %r1098, %r1099, %r1100, %r1101, %r1102, %r1103}, {%r1152, %r1153, %r1154, %r1155, %r1156, %r1157, %r1158, %r1159}, {%f1820, %f1821, %f1822, %f1823, %f1824, %f1825, %f1826, %f1827};
	wmma.mma.sync.aligned.row.col.m16n16k16.f32.f32 {%f1956, %f1957, %f1958, %f1959, %f1960, %f1961, %f1962, %f1963}, {%r1104, %r1105, %r1106, %r1107, %r1108, %r1109, %r1110, %r1111}, {%r1128, %r1129, %r1130, %r1131, %r1132, %r1133, %r1134, %r1135}, {%f1828, %f1829, %f1830, %f1831, %f1832, %f1833, %f1834, %f1835};
	wmma.mma.sync.aligned.row.col.m16n16k16.f32.f32 {%f1964, %f1965, %f1966, %f1967, %f1968, %f1969, %f1970, %f1971}, {%r1104, %r1105, %r1106, %r1107, %r1108, %r1109, %r1110, %r1111}, {%r1136, %r1137, %r1138, %r1139, %r1140, %r1141, %r1142, %r1143}, {%f1836, %f1837, %f1838, %f1839, %f1840, %f1841, %f1842, %f1843};
	wmma.mma.sync.aligned.row.col.m16n16k16.f32.f32 {%f1972, %f1973, %f1974, %f1975, %f1976, %f1977, %f1978, %f1979}, {%r1104, %r1105, %r1106, %r1107, %r1108, %r1109, %r1110, %r1111}, {%r1144, %r1145, %r1146, %r1147, %r1148, %r1149, %r1150, %r1151}, {%f1844, %f1845, %f1846, %f1847, %f1848, %f1849, %f1850, %f1851};
	wmma.mma.sync.aligned.row.col.m16n16k16.f32.f32 {%f1980, %f1981, %f1982, %f1983, %f1984, %f1985, %f1986, %f1987}, {%r1104, %r1105, %r1106, %r1107, %r1108, %r1109, %r1110, %r1111}, {%r1152, %r1153, %r1154, %r1155, %r1156, %r1157, %r1158, %r1159}, {%f1852, %f1853, %f1854, %f1855, %f1856, %f1857, %f1858, %f1859};
	wmma.mma.sync.aligned.row.col.m16n16k16.f32.f32 {%f1988, %f1989, %f1990, %f1991, %f1992, %f1993, %f1994, %f1995}, {%r1112, %r1113, %r1114, %r1115, %r1116, %r1117, %r1118, %r1119}, {%r1128, %r1129, %r1130, %r1131, %r1132, %r1133, %r1134, %r1135}, {%f1860, %f1861, %f1862, %f1863, %f1864, %f1865, %f1866, %f1867};
	wmma.mma.sync.aligned.row.col.m16n16k16.f32.f32 {%f1996, %f1997, %f1998, %f1999, %f2000, %f2001, %f2002, %f2003}, {%r1112, %r1113, %r1114, %r1115, %r1116, %r1117, %r1118, %r1119}, {%r1136, %r1137, %r1138, %r1139, %r1140, %r1141, %r1142, %r1143}, {%f1868, %f1869, %f1870, %f1871, %f1872, %f1873, %f1874, %f1875};
	wmma.mma.sync.aligned.row.col.m16n16k16.f32.f32 {%f2004, %f2005, %f2006, %f2007, %f2008, %f2009, %f2010, %f2011}, {%r1112, %r1113, %r1114, %r1115, %r1116, %r1117, %r1118, %r1119}, {%r1144, %r1145, %r1146, %r1147, %r1148, %r1149, %r1150, %r1151}, {%f1876, %f1877, %f1878, %f1879, %f1880, %f1881, %f1882, %f1883};
	wmma.mma.sync.aligned.row.col.m16n16k16.f32.f32 {%f2012, %f2013, %f2014, %f2015, %f2016, %f2017, %f2018, %f2019}, {%r1112, %r1113, %r1114, %r1115, %r1116, %r1117, %r1118, %r1119}, {%r1152, %r1153, %r1154, %r1155, %r1156, %r1157, %r1158, %r1159}, {%f1884, %f1885, %f1886, %f1887, %f1888, %f1889, %f1890, %f1891};
	wmma.mma.sync.aligned.row.col.m16n16k16.f32.f32 {%f2020, %f2021, %f2022, %f2023, %f2024, %f2025, %f2026, %f2027}, {%r1120, %r1121, %r1122, %r1123, %r1124, %r1125, %r1126, %r1127}, {%r1128, %r1129, %r1130, %r1131, %r1132, %r1133, %r1134, %r1135}, {%f1892, %f1893, %f1894, %f1895, %f1896, %f1897, %f1898, %f1899};
	wmma.mma.sync.aligned.row.col.m16n16k16.f32.f32 {%f2028, %f2029, %f2030, %f2031, %f2032, %f2033, %f2034, %f2035}, {%r1120, %r1121, %r1122, %r1123, %r1124, %r1125, %r1126, %r1127}, {%r1136, %r1137, %r1138, %r1139, %r1140, %r1141, %r1142, %r1143}, {%f1900, %f1901, %f1902, %f1903, %f1904, %f1905, %f1906, %f1907};
	wmma.mma.sync.aligned.row.col.m16n16k16.f32.f32 {%f2036, %f2037, %f2038, %f2039, %f2040, %f2041, %f2042, %f2043}, {%r1120, %r1121, %r1122, %r1123, %r1124, %r1125, %r1126, %r1127}, {%r1144, %r1145, %r1146, %r1147, %r1148, %r1149, %r1150, %r1151}, {%f1908, %f1909, %f1910, %f1911, %f1912, %f1913, %f1914, %f1915};
	wmma.mma.sync.aligned.row.col.m16n16k16.f32.f32 {%f2044, %f2045, %f2046, %f2047, %f2048, %f2049, %f2050, %f2051}, {%r1120, %r1121, %r1122, %r1123, %r1124, %r1125, %r1126, %r1127}, {%r1152, %r1153, %r1154, %r1155, %r1156, %r1157, %r1158, %r1159}, {%f1916, %f1917, %f1918, %f1919, %f1920, %f1921, %f1922, %f1923};
	add.s32 	%r1160, %r48, -2;
	// begin inline asm
	cp.async.wait_group 2;

	// end inline asm
	bar.sync 	0;
	shr.u32 	%r1161, %r1160, 30;
	add.s32 	%r1162, %r1160, %r1161;
	and.b32  	%r1163, %r1162, -4;
	sub.s32 	%r1164, %r1160, %r1163;
	mul.wide.s32 	%rd274, %r1164, 8;
	add.s64 	%rd275, %rd1, %rd274;
	ld.local.u64 	%rd276, [%rd275];
	add.s64 	%rd277, %rd2, %rd274;
	add.s64 	%rd278, %rd276, %rd255;
	wmma.load.a.sync.aligned.row.m16n16k16.f16 	{%r1165, %r1166, %r1167, %r1168, %r1169, %r1170, %r1171, %r1172}, [%rd278], %r1031;
	add.s64 	%rd279, %rd278, 1024;
	wmma.load.a.sync.aligned.row.m16n16k16.f16 	{%r1173, %r1174, %r1175, %r1176, %r1177, %r1178, %r1179, %r1180}, [%rd279], %r1031;
	add.s64 	%rd280, %rd278, 2048;
	wmma.load.a.sync.aligned.row.m16n16k16.f16 	{%r1181, %r1182, %r1183, %r1184, %r1185, %r1186, %r1187, %r1188}, [%rd280], %r1031;
	add.s64 	%rd281, %rd278, 3072;
	wmma.load.a.sync.aligned.row.m16n16k16.f16 	{%r1189, %r1190, %r1191, %r1192, %r1193, %r1194, %r1195, %r1196}, [%rd281], %r1031;
	ld.local.u64 	%rd282, [%rd277];
	add.s64 	%rd283, %rd282, %rd261;
	wmma.load.b.sync.aligned.col.m16n16k16.f16 	{%r1197, %r1198, %r1199, %r1200, %r1201, %r1202, %r1203, %r1204}, [%rd283], %r1031;
	add.s64 	%rd284, %rd283, 1024;
	wmma.load.b.sync.aligned.col.m16n16k16.f16 	{%r1205, %r1206, %r1207, %r1208, %r1209, %r1210, %r1211, %r1212}, [%rd284], %r1031;
	add.s64 	%rd285, %rd283, 2048;
	wmma.load.b.sync.aligned.col.m16n16k16.f16 	{%r1213, %r1214, %r1215, %r1216, %r1217, %r1218, %r1219, %r1220}, [%rd285], %r1031;
	add.s64 	%rd286, %rd283, 3072;
	wmma.load.b.sync.aligned.col.m16n16k16.f16 	{%r1221, %r1222, %r1223, %r1224, %r1225, %r1226, %r1227, %r1228}, [%rd286], %r1031;
	wmma.mma.sync.aligned.row.col.m16n16k16.f32.f32 {%f2052, %f2053, %f2054, %f2055, %f2056, %f2057, %f2058, %f2059}, {%r1165, %r1166, %r1167, %r1168, %r1169, %r1170, %r1171, %r1172}, {%r1197, %r1198, %r1199, %r1200, %r1201, %r1202, %r1203, %r1204}, {%f1924, %f1925, %f1926, %f1927, %f1928, %f1929, %f1930, %f1931};
	wmma.mma.sync.aligned.row.col.m16n16k16.f32.f32 {%f2060, %f2061, %f2062, %f2063, %f2064, %f2065, %f2066, %f2067}, {%r1165, %r1166, %r1167, %r1168, %r1169, %r1170, %r1171, %r1172}, {%r1205, %r1206, %r1207, %r1208, %r1209, %r1210, %r1211, %r1212}, {%f1932, %f1933, %f1934, %f1935, %f1936, %f1937, %f1938, %f1939};
	wmma.mma.sync.aligned.row.col.m16n16k16.f32.f32 {%f2068, %f2069, %f2070, %f2071, %f2072, %f2073, %f2074, %f2075}, {%r1165, %r1166, %r1167, %r1168, %r1169, %r1170, %r1171, %r1172}, {%r1213, %r1214, %r1215, %r1216, %r1217, %r1218, %r1219, %r1220}, {%f1940, %f1941, %f1942, %f1943, %f1944, %f1945, %f1946, %f1947};
	wmma.mma.sync.aligned.row.col.m16n16k16.f32.f32 {%f2076, %f2077, %f2078, %f2079, %f2080, %f2081, %f2082, %f2083}, {%r1165, %r1166, %r1167, %r1168, %r1169, %r1170, %r1171, %r1172}, {%r1221, %r1222, %r1223, %r1224, %r1225, %r1226, %r1227, %r1228}, {%f1948, %f1949, %f1950, %f1951, %f1952, %f1953, %f1954, %f1955};
	wmma.mma.sync.aligned.row.col.m16n16k16.f32.f32 {%f2084, %f2085, %f2086, %f2087, %f2088, %f2089, %f2090, %f2091}, {%r1173, %r1174, %r1175, %r1176, %r1177, %r1178, %r1179, %r1180}, {%r1197, %r1198, %r1199, %r1200, %r1201, %r1202, %r1203, %r1204}, {%f1956, %f1957, %f1958, %f1959, %f1960, %f1961, %f1962, %f1963};
	wmma.mma.sync.aligned.row.col.m16n16k16.f32.f32 {%f2092, %f2093, %f2094, %f2095, %f2096, %f2097, %f2098, %f2099}, {%r1173, %r1174, %r1175, %r1176, %r1177, %r1178, %r1179, %r1180}, {%r1205, %r1206, %r1207, %r1208, %r1209, %r1210, %r1211, %r1212}, {%f1964, %f1965, %f1966, %f1967, %f1968, %f1969, %f1970, %f1971};
	wmma.mma.sync.aligned.row.col.m16n16k16.f32.f32 {%f2100, %f2101, %f2102, %f2103, %f2104, %f2105, %f2106, %f2107}, {%r1173, %r1174, %r1175, %r1176, %r1177, %r1178, %r1179, %r1180}, {%r1213, %r1214, %r1215, %r1216, %r1217, %r1218, %r1219, %r1220}, {%f1972, %f1973, %f1974, %f1975, %f1976, %f1977, %f1978, %f1979};
	wmma.mma.sync.aligned.row.col.m16n16k16.f32.f32 {%f2108, %f2109, %f2110, %f2111, %f2112, %f2113, %f2114, %f2115}, {%r1173, %r1174, %r1175, %r1176, %r1177, %r1178, %r1179, %r1180}, {%r1221, %r1222, %r1223, %r1224, %r1225, %r1226, %r1227, %r1228}, {%f1980, %f1981, %f1982, %f1983, %f1984, %f1985, %f1986, %f1987};
	wmma.mma.sync.aligned.row.col.m16n16k16.f32.f32 {%f2116, %f2117, %f2118, %f2119, %f2120, %f2121, %f2122, %f2123}, {%r1181, %r1182, %r1183, %r1184, %r1185, %r1186, %r1187, %r1188}, {%r1197, %r1198, %r1199, %r1200, %r1201, %r1202, %r1203, %r1204}, {%f1988, %f1989, %f1990, %f1991, %f1992, %f1993, %f1994, %f1995};
	wmma.mma.sync.aligned.row.col.m16n16k16.f32.f32 {%f2124, %f2125, %f2126, %f2127, %f2128, %f2129, %f2130, %f2131}, {%r1181, %r1182, %r1183, %r1184, %r1185, %r1186, %r1187, %r1188}, {%r1205, %r1206, %r1207, %r1208, %r1209, %r1210, %r1211, %r1212}, {%f1996, %f1997, %f1998, %f1999, %f2000, %f2001, %f2002, %f2003};
	wmma.mma.sync.aligned.row.col.m16n16k16.f32.f32 {%f2132, %f2133, %f2134, %f2135, %f2136, %f2137, %f2138, %f2139}, {%r1181, %r1182, %r1183, %r1184, %r1185, %r1186, %r1187, %r1188}, {%r1213, %r1214, %r1215, %r1216, %r1217, %r1218, %r1219, %r1220}, {%f2004, %f2005, %f2006, %f2007, %f2008, %f2009, %f2010, %f2011};
	wmma.mma.sync.aligned.row.col.m16n16k16.f32.f32 {%f2140, %f2141, %f2142, %f2143, %f2144, %f2145, %f2146, %f2147}, {%r1181, %r1182, %r1183, %r1184, %r1185, %r1186, %r1187, %r1188}, {%r1221, %r1222, %r1223, %r1224, %r1225, %r1226, %r1227, %r1228}, {%f2012, %f2013, %f2014, %f2015, %f2016, %f2017, %f2018, %f2019};
	wmma.mma.sync.aligned.row.col.m16n16k16.f32.f32 {%f2148, %f2149, %f2150, %f2151, %f2152, %f2153, %f2154, %f2155}, {%r1189, %r1190, %r1191, %r1192, %r1193, %r1194, %r1195, %r1196}, {%r1197, %r1198, %r1199, %r1200, %r1201, %r1202, %r1203, %r1204}, {%f2020, %f2021, %f2022, %f2023, %f2024, %f2025, %f2026, %f2027};
	wmma.mma.sync.aligned.row.col.m16n16k16.f32.f32 {%f2156, %f2157, %f2158, %f2159, %f2160, %f2161, %f2162, %f2163}, {%r1189, %r1190, %r1191, %r1192, %r1193, %r1194, %r1195, %r1196}, {%r1205, %r1206, %r1207, %r1208, %r1209, %r1210, %r1211, %r1212}, {%f2028, %f2029, %f2030, %f2031, %f2032, %f2033, %f2034, %f2035};
	wmma.mma.sync.aligned.row.col.m16n16k16.f32.f32 {%f2164, %f2165, %f2166, %f2167, %f2168, %f2169, %f2170, %f2171}, {%r1189, %r1190, %r1191, %r1192, %r1193, %r1194, %r1195, %r1196}, {%r1213, %r1214, %r1215, %r1216, %r1217, %r1218, %r1219, %r1220}, {%f2036, %f2037, %f2038, %f2039, %f2040, %f2041, %f2042, %f2043};
	wmma.mma.sync.aligned.row.col.m16n16k16.f32.f32 {%f2172, %f2173, %f2174, %f2175, %f2176, %f2177, %f2178, %f2179}, {%r1189, %r1190, %r1191, %r1192, %r1193, %r1194, %r1195, %r1196}, {%r1221, %r1222, %r1223, %r1224, %r1225, %r1226, %r1227, %r1228}, {%f2044, %f2045, %f2046, %f2047, %f2048, %f2049, %f2050, %f2051};
	add.s64 	%rd287, %rd278, 512;
	wmma.load.a.sync.aligned.row.m16n16k16.f16 	{%r1229, %r1230, %r1231, %r1232, %r1233, %r1234, %r1235, %r1236}, [%rd287], %r1031;
	add.s64 	%rd288, %rd278, 1536;
	wmma.load.a.sync.aligned.row.m16n16k16.f16 	{%r1237, %r1238, %r1239, %r1240, %r1241, %r1242, %r1243, %r1244}, [%rd288], %r1031;
	add.s64 	%rd289, %rd278, 2560;
	wmma.load.a.sync.aligned.row.m16n16k16.f16 	{%r1245, %r1246, %r1247, %r1248, %r1249, %r1250, %r1251, %r1252}, [%rd289], %r1031;
	add.s64 	%rd290, %rd278, 3584;
	wmma.load.a.sync.aligned.row.m16n16k16.f16 	{%r1253, %r1254, %r1255, %r1256, %r1257, %r1258, %r1259, %r1260}, [%rd290], %r1031;
	add.s64 	%rd291, %rd283, 512;
	wmma.load.b.sync.aligned.col.m16n16k16.f16 	{%r1261, %r1262, %r1263, %r1264, %r1265, %r1266, %r1267, %r1268}, [%rd291], %r1031;
	add.s64 	%rd292, %rd283, 1536;
	wmma.load.b.sync.aligned.col.m16n16k16.f16 	{%r1269, %r1270, %r1271, %r1272, %r1273, %r1274, %r1275, %r1276}, [%rd292], %r1031;
	add.s64 	%rd293, %rd283, 2560;
	wmma.load.b.sync.aligned.col.m16n16k16.f16 	{%r1277, %r1278, %r1279, %r1280, %r1281, %r1282, %r1283, %r1284}, [%rd293], %r1031;
	add.s64 	%rd294, %rd283, 3584;
	wmma.load.b.sync.aligned.col.m16n16k16.f16 	{%r1285, %r1286, %r1287, %r1288, %r1289, %r1290, %r1291, %r1292}, [%rd294], %r1031;
	wmma.mma.sync.aligned.row.col.m16n16k16.f32.f32 {%f2180, %f2181, %f2182, %f2183, %f2184, %f2185, %f2186, %f2187}, {%r1229, %r1230, %r1231, %r1232, %r1233, %r1234, %r1235, %r1236}, {%r1261, %r1262, %r1263, %r1264, %r1265, %r1266, %r1267, %r1268}, {%f2052, %f2053, %f2054, %f2055, %f2056, %f2057, %f2058, %f2059};
	wmma.mma.sync.aligned.row.col.m16n16k16.f32.f32 {%f2188, %f2189, %f2190, %f2191, %f2192, %f2193, %f2194, %f2195}, {%r1229, %r1230, %r1231, %r1232, %r1233, %r1234, %r1235, %r1236}, {%r1269, %r1270, %r1271, %r1272, %r1273, %r1274, %r1275, %r1276}, {%f2060, %f2061, %f2062, %f2063, %f2064, %f2065, %f2066, %f2067};
	wmma.mma.sync.aligned.row.col.m16n16k16.f32.f32 {%f2196, %f2197, %f2198, %f2199, %f2200, %f2201, %f2202, %f2203}, {%r1229, %r1230, %r1231, %r1232, %r1233, %r1234, %r1235, %r1236}, {%r1277, %r1278, %r1279, %r1280, %r1281, %r1282, %r1283, %r1284}, {%f2068, %f2069, %f2070, %f2071, %f2072, %f2073, %f2074, %f2075};
	wmma.mma.sync.aligned.row.col.m16n16k16.f32.f32 {%f2204, %f2205, %f2206, %f2207, %f2208, %f2209, %f2210, %f2211}, {%r1229, %r1230, %r1231, %r1232, %r1233, %r1234, %r1235, %r1236}, {%r1285, %r1286, %r1287, %r1288, %r1289, %r1290, %r1291, %r1292}, {%f2076, %f2077, %f2078, %f2079, %f2080, %f2081, %f2082, %f2083};
	wmma.mma.sync.aligned.row.col.m16n16k16.f32.f32 {%f2212, %f2213, %f2214, %f2215, %f2216, %f2217, %f2218, %f2219}, {%r1237, %r1238, %r1239, %r1240, %r1241, %r1242, %r1243, %r1244}, {%r1261, %r1262, %r1263, %r1264, %r1265, %r1266, %r1267, %r1268}, {%f2084, %f2085, %f2086, %f2087, %f2088, %f2089, %f2090, %f2091};
	wmma.mma.sync.aligned.row.col.m16n16k16.f32.f32 {%f2220, %f2221, %f2222, %f2223, %f2224, %f2225, %f2226, %f2227}, {%r1237, %r1238, %r1239, %r1240, %r1241, %r1242, %r1243, %r1244}, {%r1269, %r1270, %r1271, %r1272, %r1273, %r1274, %r1275, %r1276}, {%f2092, %f2093, %f2094, %f2095, %f2096, %f2097, %f2098, %f2099};
	wmma.mma.sync.aligned.row.col.m16n16k16.f32.f32 {%f2228, %f2229, %f2230, %f2231, %f2232, %f2233, %f2234, %f2235}, {%r1237, %r1238, %r1239, %r1240, %r1241, %r1242, %r1243, %r1244}, {%r1277, %r1278, %r1279, %r1280, %r1281, %r1282, %r1283, %r1284}, {%f2100, %f2101, %f2102, %f2103, %f2104, %f2105, %f2106, %f2107};
	wmma.mma.sync.aligned.row.col.m16n16k16.f32.f32 {%f2236, %f2237, %f2238, %f2239, %f2240, %f2241, %f2242, %f2243}, {%r1237, %r1238, %r1239, %r1240, %r1241, %r1242, %r1243, %r1244}, {%r1285, %r1286, %r1287, %r1288, %r1289, %r1290, %r1291, %r1292}, {%f2108, %f2109, %f2110, %f2111, %f2112, %f2113, %f2114, %f2115};
	wmma.mma.sync.aligned.row.col.m16n16k16.f32.f32 {%f2244, %f2245, %f2246, %f2247, %f2248, %f2249, %f2250, %f2251}, {%r1245, %r1246, %r1247, %r1248, %r1249, %r1250, %r1251, %r1252}, {%r1261, %r1262, %r1263, %r1264, %r1265, %r1266, %r1267, %r1268}, {%f2116, %f2117, %f2118, %f2119, %f2120, %f2121, %f2122, %f2123};
	wmma.mma.sync.aligned.row.col.m16n16k16.f32.f32 {%f2252, %f2253, %f2254, %f2255, %f2256, %f2257, %f2258, %f2259}, {%r1245, %r1246, %r1247, %r1248, %r1249, %r1250, %r1251, %r1252}, {%r1269, %r1270, %r1271, %r1272, %r1273, %r1274, %r1275, %r1276}, {%f2124, %f2125, %f2126, %f2127, %f2128, %f2129, %f2130, %f2131};
	wmma.mma.sync.aligned.row.col.m16n16k16.f32.f32 {%f2260, %f2261, %f2262, %f2263, %f2264, %f2265, %f2266, %f2267}, {%r1245, %r1246, %r1247, %r1248, %r1249, %r1250, %r1251, %r1252}, {%r1277, %r1278, %r1279, %r1280, %r1281, %r1282, %r1283, %r1284}, {%f2132, %f2133, %f2134, %f2135, %f2136, %f2137, %f2138, %f2139};
	wmma.mma.sync.aligned.row.col.m16n16k16.f32.f32 {%f2268, %f2269, %f2270, %f2271, %f2272, %f2273, %f2274, %f2275}, {%r1245, %r1246, %r1247, %r1248, %r1249, %r1250, %r1251, %r1252}, {%r1285, %r1286, %r1287, %r1288, %r1289, %r1290, %r1291, %r1292}, {%f2140, %f2141, %f2142, %f2143, %f2144, %f2145, %f2146, %f2147};
	wmma.mma.sync.aligned.row.col.m16n16k16.f32.f32 {%f2276, %f2277, %f2278, %f2279, %f2280, %f2281, %f2282, %f2283}, {%r1253, %r1254, %r1255, %r1256, %r1257, %r1258, %r1259, %r1260}, {%r1261, %r1262, %r1263, %r1264, %r1265, %r1266, %r1267, %r1268}, {%f2148, %f2149, %f2150, %f2151, %f2152, %f2153, %f2154, %f2155};
	wmma.mma.sync.aligned.row.col.m16n16k16.f32.f32 {%f2284, %f2285, %f2286, %f2287, %f2288, %f2289, %f2290, %f2291}, {%r1253, %r1254, %r1255, %r1256, %r1257, %r1258, %r1259, %r1260}, {%r1269, %r1270, %r1271, %r1272, %r1273, %r1274, %r1275, %r1276}, {%f2156, %f2157, %f2158, %f2159, %f2160, %f2161, %f2162, %f2163};
	wmma.mma.sync.aligned.row.col.m16n16k16.f32.f32 {%f2292, %f2293, %f2294, %f2295, %f2296, %f2297, %f2298, %f2299}, {%r1253, %r1254, %r1255, %r1256, %r1257, %r1258, %r1259, %r1260}, {%r1277, %r1278, %r1279, %r1280, %r1281, %r1282, %r1283, %r1284}, {%f2164, %f2165, %f2166, %f2167, %f2168, %f2169, %f2170, %f2171};
	wmma.mma.sync.aligned.row.col.m16n16k16.f32.f32 {%f2300, %f2301, %f2302, %f2303, %f2304, %f2305, %f2306, %f2307}, {%r1253, %r1254, %r1255, %r1256, %r1257, %r1258, %r1259, %r1260}, {%r1285, %r1286, %r1287, %r1288, %r1289, %r1290, %r1291, %r1292}, {%f2172, %f2173, %f2174, %f2175, %f2176, %f2177, %f2178, %f2179};
	add.s32 	%r1293, %r48, -1;
	// begin inline asm
	cp.async.wait_group 2;

	// end inline asm
	bar.sync 	0;
	shr.u32 	%r1294, %r1293, 30;
	add.s32 	%r1295, %r1293, %r1294;
	and.b32  	%r1296, %r1295, -4;
	sub.s32 	%r1297, %r1293, %r1296;
	mul.wide.s32 	%rd295, %r1297, 8;
	add.s64 	%rd296, %rd1, %rd295;
	ld.local.u64 	%rd297, [%rd296];
	add.s64 	%rd298, %rd2, %rd295;
	add.s64 	%rd299, %rd297, %rd255;
	wmma.load.a.sync.aligned.row.m16n16k16.f16 	{%r1298, %r1299, %r1300, %r1301, %r1302, %r1303, %r1304, %r1305}, [%rd299], %r1031;
	add.s64 	%rd300, %rd299, 1024;
	wmma.load.a.sync.aligned.row.m16n16k16.f16 	{%r1306, %r1307, %r1308, %r1309, %r1310, %r1311, %r1312, %r1313}, [%rd300], %r1031;
	add.s64 	%rd301, %rd299, 2048;
	wmma.load.a.sync.aligned.row.m16n16k16.f16 	{%r1314, %r1315, %r1316, %r1317, %r1318, %r1319, %r1320, %r1321}, [%rd301], %r1031;
	add.s64 	%rd302, %rd299, 3072;
	wmma.load.a.sync.aligned.row.m16n16k16.f16 	{%r1322, %r1323, %r1324, %r1325, %r1326, %r1327, %r1328, %r1329}, [%rd302], %r1031;
	ld.local.u64 	%rd303, [%rd298];
	add.s64 	%rd304, %rd303, %rd261;
	wmma.load.b.sync.aligned.col.m16n16k16.f16 	{%r1330, %r1331, %r1332, %r1333, %r1334, %r1335, %r1336, %r1337}, [%rd304], %r1031;
	add.s64 	%rd305, %rd304, 1024;
	wmma.load.b.sync.aligned.col.m16n16k16.f16 	{%r1338, %r1339, %r1340, %r1341, %r1342, %r1343, %r1344, %r1345}, [%rd305], %r1031;
	add.s64 	%rd306, %rd304, 2048;
	wmma.load.b.sync.aligned.col.m16n16k16.f16 	{%r1346, %r1347, %r1348, %r1349, %r1350, %r1351, %r1352, %r1353}, [%rd306], %r1031;
	add.s64 	%rd307, %rd304, 3072;
	wmma.load.b.sync.aligned.col.m16n16k16.f16 	{%r1354, %r1355, %r1356, %r1357, %r1358, %r1359, %r1360, %r1361}, [%rd307], %r1031;
	wmma.mma.sync.aligned.row.col.m16n16k16.f32.f32 {%f2308, %f2309, %f2310, %f2311, %f2312, %f2313, %f2314, %f2315}, {%r1298, %r1299, %r1300, %r1301, %r1302, %r1303, %r1304, %r1305}, {%r1330, %r1331, %r1332, %r1333, %r1334, %r1335, %r1336, %r1337}, {%f2180, %f2181, %f2182, %f2183, %f2184, %f2185, %f2186, %f2187};
	wmma.mma.sync.aligned.row.col.m16n16k16.f32.f32 {%f2316, %f2317, %f2318, %f2319, %f2320, %f2321, %f2322, %f2323}, {%r1298, %r1299, %r1300, %r1301, %r1302, %r1303, %r1304, %r1305}, {%r1338, %r1339, %r1340, %r1341, %r1342, %r1343, %r1344, %r1345}, {%f2188, %f2189, %f2190, %f2191, %f2192, %f2193, %f2194, %f2195};
	wmma.mma.sync.aligned.row.col.m16n16k16.f32.f32 {%f2324, %f2325, %f2326, %f2327, %f2328, %f2329, %f2330, %f2331}, {%r1298, %r1299, %r1300, %r1301, %r1302, %r1303, %r1304, %r1305}, {%r1346, %r1347, %r1348, %r1349, %r1350, %r1351, %r1352, %r1353}, {%f2196, %f2197, %f2198, %f2199, %f2200, %f2201, %f2202, %f2203};
	wmma.mma.sync.aligned.row.col.m16n16k16.f32.f32 {%f2332, %f2333, %f2334, %f2335, %f2336, %f2337, %f2338, %f2339}, {%r1298, %r1299, %r1300, %r1301, %r1302, %r1303, %r1304, %r1305}, {%r1354, %r1355, %r1356, %r1357, %r1358, %r1359, %r1360, %r1361}, {%f2204, %f2205, %f2206, %f2207, %f2208, %f2209, %f2210, %f2211};
	wmma.mma.sync.aligned.row.col.m16n16k16.f32.f32 {%f2340, %f2341, %f2342, %f2343, %f2344, %f2345, %f2346, %f2347}, {%r1306, %r1307, %r1308, %r1309, %r1310, %r1311, %r1312, %r1313}, {%r1330, %r1331, %r1332, %r1333, %r1334, %r1335, %r1336, %r1337}, {%f2212, %f2213, %f2214, %f2215, %f2216, %f2217, %f2218, %f2219};
	wmma.mma.sync.aligned.row.col.m16n16k16.f32.f32 {%f2348, %f2349, %f2350, %f2351, %f2352, %f2353, %f2354, %f2355}, {%r1306, %r1307, %r1308, %r1309, %r1310, %r1311, %r1312, %r1313}, {%r1338, %r1339, %r1340, %r1341, %r1342, %r1343, %r1344, %r1345}, {%f2220, %f2221, %f2222, %f2223, %f2224, %f2225, %f2226, %f2227};
	wmma.mma.sync.aligned.row.col.m16n16k16.f32.f32 {%f2356, %f2357, %f2358, %f2359, %f2360, %f2361, %f2362, %f2363}, {%r1306, %r1307, %r1308, %r1309, %r1310, %r1311, %r1312, %r1313}, {%r1346, %r1347, %r1348, %r1349, %r1350, %r1351, %r1352, %r1353}, {%f2228, %f2229, %f2230, %f2231, %f2232, %f2233, %f2234, %f2235};
	wmma.mma.sync.aligned.row.col.m16n16k16.f32.f32 {%f2364, %f2365, %f2366, %f2367, %f2368, %f2369, %f2370, %f2371}, {%r1306, %r1307, %r1308, %r1309, %r1310, %r1311, %r1312, %r1313}, {%r1354, %r1355, %r1356, %r1357, %r1358, %r1359, %r1360, %r1361}, {%f2236, %f2237, %f2238, %f2239, %f2240, %f2241, %f2242, %f2243};
	wmma.mma.sync.aligned.row.col.m16n16k16.f32.f32 {%f2372, %f2373, %f2374, %f2375, %f2376, %f2377, %f2378, %f2379}, {%r1314, %r1315, %r1316, %r1317, %r1318, %r1319, %r1320, %r1321}, {%r1330, %r1331, %r1332, %r1333, %r1334, %r1335, %r1336, %r1337}, {%f2244, %f2245, %f2246, %f2247, %f2248, %f2249, %f2250, %f2251};
	wmma.mma.sync.aligned.row.col.m16n16k16.f32.f32 {%f2380, %f2381, %f2382, %f2383, %f2384, %f2385, %f2386, %f2387}, {%r1314, %r1315, %r1316, %r1317, %r1318, %r1319, %r1320, %r1321}, {%r1338, %r1339, %r1340, %r1341, %r1342, %r1343, %r1344, %r1345}, {%f2252, %f2253, %f2254, %f2255, %f2256, %f2257, %f2258, %f2259};
	wmma.mma.sync.aligned.row.col.m16n16k16.f32.f32 {%f2388, %f2389, %f2390, %f2391, %f2392, %f2393, %f2394, %f2395}, {%r1314, %r1315, %r1316, %r1317, %r1318, %r1319, %r1320, %r1321}, {%r1346, %r1347, %r1348, %r1349, %r1350, %r1351, %r1352, %r1353}, {%f2260, %f2261, %f2262, %f2263, %f2264, %f2265, %f2266, %f2267};
	wmma.mma.sync.aligned.row.col.m16n16k16.f32.f32 {%f2396, %f2397, %f2398, %f2399, %f2400, %f2401, %f2402, %f2403}, {%r1314, %r1315, %r1316, %r1317, %r1318, %r1319, %r1320, %r1321}, {%r1354, %r1355, %r1356, %r1357, %r1358, %r1359, %r1360, %r1361}, {%f2268, %f2269, %f2270, %f2271, %f2272, %f2273, %f2274, %f2275};
	wmma.mma.sync.aligned.row.col.m16n16k16.f32.f32 {%f2404, %f2405, %f2406, %f2407, %f2408, %f2409, %f2410, %f2411}, {%r1322, %r1323, %r1324, %r1325, %r1326, %r1327, %r1328, %r1329}, {%r1330, %r1331, %r1332, %r1333, %r1334, %r1335, %r1336, %r1337}, {%f2276, %f2277, %f2278, %f2279, %f2280, %f2281, %f2282, %f2283};
	wmma.mma.sync.aligned.row.col.m16n16k16.f32.f32 {%f2412, %f2413, %f2414, %f2415, %f2416, %f2417, %f2418, %f2419}, {%r1322, %r1323, %r1324, %r1325, %r1326, %r1327, %r1328, %r1329}, {%r1338, %r1339, %r1340, %r1341, %r1342, %r1343, %r1344, %r1345}, {%f2284, %f2285, %f2286, %f2287, %f2288, %f2289, %f2290, %f2291};
	wmma.mma.sync.aligned.row.col.m16n16k16.f32.f32 {%f2420, %f2421, %f2422, %f2423, %f2424, %f2425, %f2426, %f2427}, {%r1322, %r1323, %r1324, %r1325, %r1326, %r1327, %r1328, %r1329}, {%r1346, %r1347, %r1348, %r1349, %r1350, %r1351, %r1352, %r1353}, {%f2292, %f2293, %f2294, %f2295, %f2296, %f2297, %f2298, %f2299};
	wmma.mma.sync.aligned.row.col.m16n16k16.f32.f32 {%f2428, %f2429, %f2430, %f2431, %f2432, %f2433, %f2434, %f2435}, {%r1322, %r1323, %r1324, %r1325, %r1326, %r1327, %r1328, %r1329}, {%r1354, %r1355, %r1356, %r1357, %r1358, %r1359, %r1360, %r1361}, {%f2300, %f2301, %f2302, %f2303, %f2304, %f2305, %f2306, %f2307};
	add.s64 	%rd308, %rd299, 512;
	wmma.load.a.sync.aligned.row.m16n16k16.f16 	{%r1362, %r1363, %r1364, %r1365, %r1366, %r1367, %r1368, %r1369}, [%rd308], %r1031;
	add.s64 	%rd309, %rd299, 1536;
	wmma.load.a.sync.aligned.row.m16n16k16.f16 	{%r1370, %r1371, %r1372, %r1373, %r1374, %r1375, %r1376, %r1377}, [%rd309], %r1031;
	add.s64 	%rd310, %rd299, 2560;
	wmma.load.a.sync.aligned.row.m16n16k16.f16 	{%r1378, %r1379, %r1380, %r1381, %r1382, %r1383, %r1384, %r1385}, [%rd310], %r1031;
	add.s64 	%rd311, %rd299, 3584;
	wmma.load.a.sync.aligned.row.m16n16k16.f16 	{%r1386, %r1387, %r1388, %r1389, %r1390, %r1391, %r1392, %r1393}, [%rd311], %r1031;
	add.s64 	%rd312, %rd304, 512;
	wmma.load.b.sync.aligned.col.m16n16k16.f16 	{%r1394, %r1395, %r1396, %r1397, %r1398, %r1399, %r1400, %r1401}, [%rd312], %r1031;
	add.s64 	%rd313, %rd304, 1536;
	wmma.load.b.sync.aligned.col.m16n16k16.f16 	{%r1402, %r1403, %r1404, %r1405, %r1406, %r1407, %r1408, %r1409}, [%rd313], %r1031;
	add.s64 	%rd314, %rd304, 2560;
	wmma.load.b.sync.aligned.col.m16n16k16.f16 	{%r1410, %r1411, %r1412, %r1413, %r1414, %r1415, %r1416, %r1417}, [%rd314], %r1031;
	add.s64 	%rd315, %rd304, 3584;
	wmma.load.b.sync.aligned.col.m16n16k16.f16 	{%r1418, %r1419, %r1420, %r1421, %r1422, %r1423, %r1424, %r1425}, [%rd315], %r1031;
	wmma.mma.sync.aligned.row.col.m16n16k16.f32.f32 {%f2436, %f2437, %f2438, %f2439, %f2440, %f2441, %f2442, %f2443}, {%r1362, %r1363, %r1364, %r1365, %r1366, %r1367, %r1368, %r1369}, {%r1394, %r1395, %r1396, %r1397, %r1398, %r1399, %r1400, %r1401}, {%f2308, %f2309, %f2310, %f2311, %f2312, %f2313, %f2314, %f2315};
	wmma.mma.sync.aligned.row.col.m16n16k16.f32.f32 {%f2444, %f2445, %f2446, %f2447, %f2448, %f2449, %f2450, %f2451}, {%r1362, %r1363, %r1364, %r1365, %r1366, %r1367, %r1368, %r1369}, {%r1402, %r1403, %r1404, %r1405, %r1406, %r1407, %r1408, %r1409}, {%f2316, %f2317, %f2318, %f2319, %f2320, %f2321, %f2322, %f2323};
	wmma.mma.sync.aligned.row.col.m16n16k16.f32.f32 {%f2452, %f2453, %f2454, %f2455, %f2456, %f2457, %f2458, %f2459}, {%r1362, %r1363, %r1364, %r1365, %r1366, %r1367, %r1368, %r1369}, {%r1410, %r1411, %r1412, %r1413, %r1414, %r1415, %r1416, %r1417}, {%f2324, %f2325, %f2326, %f2327, %f2328, %f2329, %f2330, %f2331};
	wmma.mma.sync.aligned.row.col.m16n16k16.f32.f32 {%f2460, %f2461, %f2462, %f2463, %f2464, %f2465, %f2466, %f2467}, {%r1362, %r1363, %r1364, %r1365, %r1366, %r1367, %r1368, %r1369}, {%r1418, %r1419, %r1420, %r1421, %r1422, %r1423, %r1424, %r1425}, {%f2332, %f2333, %f2334, %f2335, %f2336, %f2337, %f2338, %f2339};
	wmma.mma.sync.aligned.row.col.m16n16k16.f32.f32 {%f2468, %f2469, %f2470, %f2471, %f2472, %f2473, %f2474, %f2475}, {%r1370, %r1371, %r1372, %r1373, %r1374, %r1375, %r1376, %r1377}, {%r1394, %r1395, %r1396, %r1397, %r1398, %r1399, %r1400, %r1401}, {%f2340, %f2341, %f2342, %f2343, %f2344, %f2345, %f2346, %f2347};
	wmma.mma.sync.aligned.row.col.m16n16k16.f32.f32 {%f2476, %f2477, %f2478, %f2479, %f2480, %f2481, %f2482, %f2483}, {%r1370, %r1371, %r1372, %r1373, %r1374, %r1375, %r1376, %r1377}, {%r1402, %r1403, %r1404, %r1405, %r1406, %r1407, %r1408, %r1409}, {%f2348, %f2349, %f2350, %f2351, %f2352, %f2353, %f2354, %f2355};
	wmma.mma.sync.aligned.row.col.m16n16k16.f32.f32 {%f2484, %f2485, %f2486, %f2487, %f2488, %f2489, %f2490, %f2491}, {%r1370, %r1371, %r1372, %r1373, %r1374, %r1375, %r1376, %r1377}, {%r1410, %r1411, %r1412, %r1413, %r1414, %r1415, %r1416, %r1417}, {%f2356, %f2357, %f2358, %f2359, %f2360, %f2361, %f2362, %f2363};
	wmma.mma.sync.aligned.row.col.m16n16k16.f32.f32 {%f2492, %f2493, %f2494, %f2495, %f2496, %f2497, %f2498, %f2499}, {%r1370, %r1371, %r1372, %r1373, %r1374, %r1375, %r1376, %r1377}, {%r1418, %r1419, %r1420, %r1421, %r1422, %r1423, %r1424, %r1425}, {%f2364, %f2365, %f2366, %f2367, %f2368, %f2369, %f2370, %f2371};
	wmma.mma.sync.aligned.row.col.m16n16k16.f32.f32 {%f2500, %f2501, %f2502, %f2503, %f2504, %f2505, %f2506, %f2507}, {%r1378, %r1379, %r1380, %r1381, %r1382, %r1383, %r1384, %r1385}, {%r1394, %r1395, %r1396, %r1397, %r1398, %r1399, %r1400, %r1401}, {%f2372, %f2373, %f2374, %f2375, %f2376, %f2377, %f2378, %f2379};
	wmma.mma.sync.aligned.row.col.m16n16k16.f32.f32 {%f2508, %f2509, %f2510, %f2511, %f2512, %f2513, %f2514, %f2515}, {%r1378, %r1379, %r1380, %r1381, %r1382, %r1383, %r1384, %r1385}, {%r1402, %r1403, %r1404, %r1405, %r1406, %r1407, %r1408, %r1409}, {%f2380, %f2381, %f2382, %f2383, %f2384, %f2385, %f2386, %f2387};
	wmma.mma.sync.aligned.row.col.m16n16k16.f32.f32 {%f2516, %f2517, %f2518, %f2519, %f2520, %f2521, %f2522, %f2523}, {%r1378, %r1379, %r1380, %r1381, %r1382, %r1383, %r1384, %r1385}, {%r1410, %r1411, %r1412, %r1413, %r1414, %r1415, %r1416, %r1417}, {%f2388, %f2389, %f2390, %f2391, %f2392, %f2393, %f2394, %f2395};
	wmma.mma.sync.aligned.row.col.m16n16k16.f32.f32 {%f2524, %f2525, %f2526, %f2527, %f2528, %f2529, %f2530, %f2531}, {%r1378, %r1379, %r1380, %r1381, %r1382, %r1383, %r1384, %r1385}, {%r1418, %r1419, %r1420, %r1421, %r1422, %r1423, %r1424, %r1425}, {%f2396, %f2397, %f2398, %f2399, %f2400, %f2401, %f2402, %f2403};
	wmma.mma.sync.aligned.row.col.m16n16k16.f32.f32 {%f2532, %f2533, %f2534, %f2535, %f2536, %f2537, %f2538, %f2539}, {%r1386, %r1387, %r1388, %r1389, %r1390, %r1391, %r1392, %r1393}, {%r1394, %r1395, %r1396, %r1397, %r1398, %r1399, %r1400, %r1401}, {%f2404, %f2405, %f2406, %f2407, %f2408, %f2409, %f2410, %f2411};
	wmma.mma.sync.aligned.row.col.m16n16k16.f32.f32 {%f2540, %f2541, %f2542, %f2543, %f2544, %f2545, %f2546, %f2547}, {%r1386, %r1387, %r1388, %r1389, %r1390, %r1391, %r1392, %r1393}, {%r1402, %r1403, %r1404, %r1405, %r1406, %r1407, %r1408, %r1409}, {%f2412, %f2413, %f2414, %f2415, %f2416, %f2417, %f2418, %f2419};
	wmma.mma.sync.aligned.row.col.m16n16k16.f32.f32 {%f2548, %f2549, %f2550, %f2551, %f2552, %f2553, %f2554, %f2555}, {%r1386, %r1387, %r1388, %r1389, %r1390, %r1391, %r1392, %r1393}, {%r1410, %r1411, %r1412, %r1413, %r1414, %r1415, %r1416, %r1417}, {%f2420, %f2421, %f2422, %f2423, %f2424, %f2425, %f2426, %f2427};
	wmma.mma.sync.aligned.row.col.m16n16k16.f32.f32 {%f2556, %f2557, %f2558, %f2559, %f2560, %f2561, %f2562, %f2563}, {%r1386, %r1387, %r1388, %r1389, %r1390, %r1391, %r1392, %r1393}, {%r1418, %r1419, %r1420, %r1421, %r1422, %r1423, %r1424, %r1425}, {%f2428, %f2429, %f2430, %f2431, %f2432, %f2433, %f2434, %f2435};
	shl.b32 	%r1426, %r2, 13;
	shl.b32 	%r1427, %r1, 10;
	add.s32 	%r1428, %r1427, %r1426;
	shl.b32 	%r1429, %r1428, 2;
	mov.u32 	%r1430, shared_storage;
	add.s32 	%r1431, %r1430, %r1429;
	wmma.store.d.sync.aligned.row.m16n16k16.shared.f32 	[%r1431], {%f2436, %f2437, %f2438, %f2439, %f2440, %f2441, %f2442, %f2443}, %r1031;
	add.s32 	%r1432, %r1431, 1024;
	wmma.store.d.sync.aligned.row.m16n16k16.shared.f32 	[%r1432], {%f2444, %f2445, %f2446, %f2447, %f2448, %f2449, %f2450, %f2451}, %r1031;
	add.s32 	%r1433, %r1431, 2048;
	wmma.store.d.sync.aligned.row.m16n16k16.shared.f32 	[%r1433], {%f2452, %f2453, %f2454, %f2455, %f2456, %f2457, %f2458, %f2459}, %r1031;
	add.s32 	%r1434, %r1431, 3072;
	wmma.store.d.sync.aligned.row.m16n16k16.shared.f32 	[%r1434], {%f2460, %f2461, %f2462, %f2463, %f2464, %f2465, %f2466, %f2467}, %r1031;
	add.s32 	%r1435, %r1431, 8192;
	wmma.store.d.sync.aligned.row.m16n16k16.shared.f32 	[%r1435], {%f2468, %f2469, %f2470, %f2471, %f2472, %f2473, %f2474, %f2475}, %r1031;
	add.s32 	%r1436, %r1431, 9216;
	wmma.store.d.sync.aligned.row.m16n16k16.shared.f32 	[%r1436], {%f2476, %f2477, %f2478, %f2479, %f2480, %f2481, %f2482, %f2483}, %r1031;
	add.s32 	%r1437, %r1431, 10240;
	wmma.store.d.sync.aligned.row.m16n16k16.shared.f32 	[%r1437], {%f2484, %f2485, %f2486, %f2487, %f2488, %f2489, %f2490, %f2491}, %r1031;
	add.s32 	%r1438, %r1431, 11264;
	wmma.store.d.sync.aligned.row.m16n16k16.shared.f32 	[%r1438], {%f2492, %f2493, %f2494, %f2495, %f2496, %f2497, %f2498, %f2499}, %r1031;
	add.s32 	%r1439, %r1431, 16384;
	wmma.store.d.sync.aligned.row.m16n16k16.shared.f32 	[%r1439], {%f2500, %f2501, %f2502, %f2503, %f2504, %f2505, %f2506, %f2507}, %r1031;
	add.s32 	%r1440, %r1431, 17408;
	wmma.store.d.sync.aligned.row.m16n16k16.shared.f32 	[%r1440], {%f2508, %f2509, %f2510, %f2511, %f2512, %f2513, %f2514, %f2515}, %r1031;
	add.s32 	%r1441, %r1431, 18432;
	wmma.store.d.sync.aligned.row.m16n16k16.shared.f32 	[%r1441], {%f2516, %f2517, %f2518, %f2519, %f2520, %f2521, %f2522, %f2523}, %r1031;
	add.s32 	%r1442, %r1431, 19456;
	wmma.store.d.sync.aligned.row.m16n16k16.shared.f32 	[%r1442], {%f2524, %f2525, %f2526, %f2527, %f2528, %f2529, %f2530, %f2531}, %r1031;
	add.s32 	%r1443, %r1431, 24576;
	wmma.store.d.sync.aligned.row.m16n16k16.shared.f32 	[%r1443], {%f2532, %f2533, %f2534, %f2535, %f2536, %f2537, %f2538, %f2539}, %r1031;
	add.s32 	%r1444, %r1431, 25600;
	wmma.store.d.sync.aligned.row.m16n16k16.shared.f32 	[%r1444], {%f2540, %f2541, %f2542, %f2543, %f2544, %f2545, %f2546, %f2547}, %r1031;
	add.s32 	%r1445, %r1431, 26624;
	wmma.store.d.sync.aligned.row.m16n16k16.shared.f32 	[%r1445], {%f2548, %f2549, %f2550, %f2551, %f2552, %f2553, %f2554, %f2555}, %r1031;
	add.s32 	%r1446, %r1431, 27648;
	wmma.store.d.sync.aligned.row.m16n16k16.shared.f32 	[%r1446], {%f2556, %f2557, %f2558, %f2559, %f2560, %f2561, %f2562, %f2563}, %r1031;
	bar.sync 	0;
	shl.b32 	%r1447, %r1, 5;
	mov.u32 	%r1448, %tid.x;
	add.s32 	%r1449, %r1447, %r1448;
	shl.b32 	%r1450, %r2, 6;
	add.s32 	%r1451, %r1449, %r1450;
	shl.b32 	%r1452, %r1451, 4;
	and.b32  	%r1453, %r1452, 2096896;
	and.b32  	%r1454, %r1448, 15;
	or.b32  	%r92, %r1453, %r1454;
	mov.u32 	%r1455, %ctaid.y;
	mul.lo.s32 	%r1456, %r1455, %r1484;
	shl.b32 	%r1457, %r1456, 7;
	add.s32 	%r1458, %r1448, %r1457;
	add.s32 	%r1459, %r1458, %r3;
	add.s32 	%r1460, %r1459, %r1450;
	add.s32 	%r1507, %r1460, %r1447;
	shl.b32 	%r94, %r1484, 3;
	cvta.to.global.u64 	%rd7, %rd330;
	mov.b32 	%r1508, 4;
	mov.b32 	%r1506, 0;
$L__BB0_8:
	ld.param.u32 	%r1485, [_Z6matmulP6__halfS0_S0_iiiff_param_4];
	and.b32  	%r1461, %r1506, 14336;
	shl.b32 	%r1462, %r1508, 4;
	add.s32 	%r1463, %r1462, -64;
	and.b32  	%r1464, %r1463, 128;
	add.s32 	%r1465, %r92, %r1461;
	add.s32 	%r1466, %r1465, %r1464;
	shl.b32 	%r1467, %r1466, 2;
	add.s32 	%r1469, %r1430, %r1467;
	ld.shared.f32 	%f2564, [%r1469];
	// begin inline asm
	{  cvt.rn.f16.f32 %rs1, %f2564;}

	// end inline asm
	mul.wide.s32 	%rd316, %r1507, 2;
	add.s64 	%rd317, %rd7, %rd316;
	st.global.u16 	[%rd317], %rs1;
	add.s32 	%r1470, %r1462, -48;
	and.b32  	%r1471, %r1470, 144;
	add.s32 	%r1472, %r1465, %r1471;
	shl.b32 	%r1473, %r1472, 2;
	add.s32 	%r1474, %r1430, %r1473;
	ld.shared.f32 	%f2565, [%r1474];
	// begin inline asm
	{  cvt.rn.f16.f32 %rs2, %f2565;}

	// end inline asm
	mul.wide.s32 	%rd318, %r1485, 2;
	add.s64 	%rd319, %rd317, %rd318;
	st.global.u16 	[%rd319], %rs2;
	add.s32 	%r1475, %r1462, -32;
	and.b32  	%r1476, %r1475, 160;
	add.s32 	%r1477, %r1465, %r1476;
	shl.b32 	%r1478, %r1477, 2;
	add.s32 	%r1479, %r1430, %r1478;
	ld.shared.f32 	%f2566, [%r1479];
	// begin inline asm
	{  cvt.rn.f16.f32 %rs3, %f2566;}

	// end inline asm
	add.s64 	%rd320, %rd319, %rd318;
	st.global.u16 	[%rd320], %rs3;
	ld.shared.f32 	%f2567, [%r1474+128];
	// begin inline asm
	{  cvt.rn.f16.f32 %rs4, %f2567;}

	// end inline asm
	add.s64 	%rd321, %rd320, %rd318;
	st.global.u16 	[%rd321], %rs4;
	and.b32  	%r1480, %r1462, 192;
	add.s32 	%r1481, %r1465, %r1480;
	shl.b32 	%r1482, %r1481, 2;
	add.s32 	%r1483, %r1430, %r1482;
	ld.shared.f32 	%f2568, [%r1483];
	// begin inline asm
	{  cvt.rn.f16.f32 %rs5, %f2568;}

	// end inline asm
	add.s64 	%rd322, %rd321, %rd318;
	st.global.u16 	[%rd322], %rs5;
	ld.shared.f32 	%f2569, [%r1474+256];
	// begin inline asm
	{  cvt.rn.f16.f32 %rs6, %f2569;}

	// end inline asm
	add.s64 	%rd323, %rd322, %rd318;
	st.global.u16 	[%rd323], %rs6;
	ld.shared.f32 	%f2570, [%r1479+256];
	// begin inline asm
	{  cvt.rn.f16.f32 %rs7, %f2570;}

	// end inline asm
	add.s64 	%rd324, %rd323, %rd318;
	st.global.u16 	[%rd324], %rs7;
	ld.shared.f32 	%f2571, [%r1474+384];
	// begin inline asm
	{  cvt.rn.f16.f32 %rs8, %f2571;}

	// end inline asm
	add.s64 	%rd325, %rd324, %rd318;
	st.global.u16 	[%rd325], %rs8;
	add.s32 	%r1508, %r1508, 8;
	add.s32 	%r1507, %r1507, %r94;
	add.s32 	%r1506, %r1506, 1024;
	setp.ne.s32 	%p6, %r1508, 132;
	@%p6 bra 	$L__BB0_8;
	ret;

}


// ===== COMPILED SASS (sm_100) =====

	.target	sm_100

	.elftype	@"ET_EXEC"


//--------------------- .note.nv.tkinfo           --------------------------
	.section	.note.nv.tkinfo,"",@"SHT_NOTE"
	.sectionflags	@"SHF_NOTE_NV_TKINFO"
	.tkinfo
        /*0018*/ 	.word	0x00000002
        /*0030*/ 	.string	""
        /*0030*/ 	.string	"ptxas"
        /*0030*/ 	.string	"Cuda compilation tools, release 13.0, V13.0.88"
        /*0030*/ 	.string	"Build cuda_13.0.r13.0/compiler.36424714_0"
        /*0030*/ 	.string	"-arch sm_100 -m 64 "



//--------------------- .note.nv.cuinfo           --------------------------
	.section	.note.nv.cuinfo,"",@"SHT_NOTE"
	.sectionflags	@"SHF_NOTE_NV_CUINFO"
        /*0018*/ 	.short	0x0002
        /*001a*/ 	.short	0x0064
        /*001c*/ 	.short	0x0082
	.zero		2


//--------------------- .nv.info                  --------------------------
	.section	.nv.info,"",@"SHT_CUDA_INFO"
	.align	4


	//----- nvinfo : EIATTR_REGCOUNT
	.align		4
        /*0000*/ 	.byte	0x04, 0x2f
        /*0002*/ 	.short	(.L_1 - .L_0)
	.align		4
.L_0:
        /*0004*/ 	.word	index@(_Z6matmulP6__halfS0_S0_iiiff)
        /*0008*/ 	.word	0x000000fe


	//----- nvinfo : EIATTR_FRAME_SIZE
	.align		4
.L_1:
        /*000c*/ 	.byte	0x04, 0x11
        /*000e*/ 	.short	(.L_3 - .L_2)
	.align		4
.L_2:
        /*0010*/ 	.word	index@(_Z6matmulP6__halfS0_S0_iiiff)
        /*0014*/ 	.word	0x00000040


	//----- nvinfo : EIATTR_MIN_STACK_SIZE
	.align		4
.L_3:
        /*0018*/ 	.byte	0x04, 0x12
        /*001a*/ 	.short	(.L_5 - .L_4)
	.align		4
.L_4:
        /*001c*/ 	.word	index@(_Z6matmulP6__halfS0_S0_iiiff)
        /*0020*/ 	.word	0x00000040
.L_5:


//--------------------- .nv.compat                --------------------------
	.section	.nv.compat,"",@"SHT_CUDA_COMPAT_INFO"
	.align	4
        /*0000*/ 	.byte	0x02, 0x09, 0x00, 0x00, 0x02, 0x02, 0x01, 0x00, 0x02, 0x05, 0x05, 0x00, 0x03, 0x07, 0x01, 0x01
        /*0010*/ 	.byte	0x02, 0x03, 0x00, 0x00, 0x02, 0x06, 0x01, 0x00, 0x04, 0x0b, 0x08, 0x00, 0x09, 0x00, 0x00, 0x00
        /*0020*/ 	.byte	0x00, 0x00, 0x00, 0x00


//--------------------- .nv.info._Z6matmulP6__halfS0_S0_iiiff --------------------------
	.section	.nv.info._Z6matmulP6__halfS0_S0_iiiff,"",@"SHT_CUDA_INFO"
	.sectionflags	@""
	.align	4


	//----- nvinfo : EIATTR_CUDA_API_VERSION
	.align		4
        /*0000*/ 	.byte	0x04, 0x37
        /*0002*/ 	.short	(.L_7 - .L_6)
.L_6:
        /*0004*/ 	.word	0x00000082


	//----- nvinfo : EIATTR_KPARAM_INFO
	.align		4
.L_7:
        /*0008*/ 	.byte	0x04, 0x17
        /*000a*/ 	.short	(.L_9 - .L_8)
.L_8:
        /*000c*/ 	.word	0x00000000
        /*0010*/ 	.short	0x0007
        /*0012*/ 	.short	0x0028
        /*0014*/ 	.byte	0x00, 0xf0, 0x11, 0x00


	//----- nvinfo : EIATTR_KPARAM_INFO
	.align		4
.L_9:
        /*0018*/ 	.byte	0x04, 0x17
        /*001a*/ 	.short	(.L_11 - .L_10)
.L_10:
        /*001c*/ 	.word	0x00000000
        /*0020*/ 	.short	0x0006
        /*0022*/ 	.short	0x0024
        /*0024*/ 	.byte	0x00, 0xf0, 0x11, 0x00


	//----- nvinfo : EIATTR_KPARAM_INFO
	.align		4
.L_11:
        /*0028*/ 	.byte	0x04, 0x17
        /*002a*/ 	.short	(.L_13 - .L_12)
.L_12:
        /*002c*/ 	.word	0x00000000
        /*0030*/ 	.short	0x0005
        /*0032*/ 	.short	0x0020
        /*0034*/ 	.byte	0x00, 0xf0, 0x11, 0x00


	//----- nvinfo : EIATTR_KPARAM_INFO
	.align		4
.L_13:
        /*0038*/ 	.byte	0x04, 0x17
        /*003a*/ 	.short	(.L_15 - .L_14)
.L_14:
        /*003c*/ 	.word	0x00000000
        /*0040*/ 	.short	0x0004
        /*0042*/ 	.short	0x001c
        /*0044*/ 	.byte	0x00, 0xf0, 0x11, 0x00


	//----- nvinfo : EIATTR_KPARAM_INFO
	.align		4
.L_15:
        /*0048*/ 	.byte	0x04, 0x17
        /*004a*/ 	.short	(.L_17 - .L_16)
.L_16:
        /*004c*/ 	.word	0x00000000
        /*0050*/ 	.short	0x0003
        /*0052*/ 	.short	0x0018
        /*0054*/ 	.byte	0x00, 0xf0, 0x11, 0x00


	//----- nvinfo : EIATTR_KPARAM_INFO
	.align		4
.L_17:
        /*0058*/ 	.byte	0x04, 0x17
        /*005a*/ 	.short	(.L_19 - .L_18)
.L_18:
        /*005c*/ 	.word	0x00000000
        /*0060*/ 	.short	0x0002
        /*0062*/ 	.short	0x0010
        /*0064*/ 	.byte	0x00, 0xf5, 0x21, 0x00


	//----- nvinfo : EIATTR_KPARAM_INFO
	.align		4
.L_19:
        /*0068*/ 	.byte	0x04, 0x17
        /*006a*/ 	.short	(.L_21 - .L_20)
.L_20:
        /*006c*/ 	.word	0x00000000
        /*0070*/ 	.short	0x0001
        /*0072*/ 	.short	0x0008
        /*0074*/ 	.byte	0x00, 0xf5, 0x21, 0x00


	//----- nvinfo : EIATTR_KPARAM_INFO
	.align		4
.L_21:
        /*0078*/ 	.byte	0x04, 0x17
        /*007a*/ 	.short	(.L_23 - .L_22)
.L_22:
        /*007c*/ 	.word	0x00000000
        /*0080*/ 	.short	0x0000
        /*0082*/ 	.short	0x0000
        /*0084*/ 	.byte	0x00, 0xf5, 0x21, 0x00


	//----- nvinfo : EIATTR_SPARSE_MMA_MASK
	.align		4
.L_23:
        /*0088*/ 	.byte	0x03, 0x50
        /*008a*/ 	.short	0x0000


	//----- nvinfo : EIATTR_WMMA_USED
	.align		4
        /*008c*/ 	.byte	0x01, 0x2b
	.zero		2


	//----- nvinfo : EIATTR_MAXREG_COUNT
	.align		4
        /*0090*/ 	.byte	0x03, 0x1b
        /*0092*/ 	.short	0x00ff


	//----- nvinfo : EIATTR_NUM_BARRIERS
	.align		4
        /*0094*/ 	.byte	0x02, 0x4c
        /*0096*/ 	.byte	0x01
	.zero		1


	//----- nvinfo : EIATTR_MERCURY_ISA_VERSION
	.align		4
        /*0098*/ 	.byte	0x03, 0x5f
        /*009a*/ 	.short	0x0101


	//----- nvinfo : EIATTR_VRC_CTA_INIT_COUNT
	.align		4
        /*009c*/ 	.byte	0x02, 0x4a
	.zero		1
	.zero		1


	//----- nvinfo : EIATTR_EXIT_INSTR_OFFSETS
	.align		4
        /*00a0*/ 	.byte	0x04, 0x1c
        /*00a2*/ 	.short	(.L_25 - .L_24)


	//   ....[0]....
.L_24:
        /*00a4*/ 	.word	0x00009d40


	//----- nvinfo : EIATTR_CBANK_PARAM_SIZE
	.align		4
.L_25:
        /*00a8*/ 	.byte	0x03, 0x19
        /*00aa*/ 	.short	0x002c


	//----- nvinfo : EIATTR_PARAM_CBANK
	.align		4
        /*00ac*/ 	.byte	0x04, 0x0a
        /*00ae*/ 	.short	(.L_27 - .L_26)
	.align		4
.L_26:
        /*00b0*/ 	.word	index@(.nv.constant0._Z6matmulP6__halfS0_S0_iiiff)
        /*00b4*/ 	.short	0x0380
        /*00b6*/ 	.short	0x002c


	//----- nvinfo : EIATTR_SW_WAR
	.align		4
.L_27:
        /*00b8*/ 	.byte	0x04, 0x36
        /*00ba*/ 	.short	(.L_29 - .L_28)
.L_28:
        /*00bc*/ 	.word	0x00000008
.L_29:


//--------------------- .nv.callgraph             --------------------------
	.section	.nv.callgraph,"",@"SHT_CUDA_CALLGRAPH"
	.align	4
	.sectionentsize	8
	.align		4
        /*0000*/ 	.word	0x00000000
	.align		4
        /*0004*/ 	.word	0xffffffff
	.align		4
        /*0008*/ 	.word	0x00000000
	.align		4
        /*000c*/ 	.word	0xfffffffe
	.align		4
        /*0010*/ 	.word	0x00000000
	.align		4
        /*0014*/ 	.word	0xfffffffd
	.align		4
        /*0018*/ 	.word	0x00000000
	.align		4
        /*001c*/ 	.word	0xfffffffc


//--------------------- .text._Z6matmulP6__halfS0_S0_iiiff --------------------------
	.section	.text._Z6matmulP6__halfS0_S0_iiiff,"ax",@progbits
	.align	128
        .global         _Z6matmulP6__halfS0_S0_iiiff
        .type           _Z6matmulP6__halfS0_S0_iiiff,@function
        .size           _Z6matmulP6__halfS0_S0_iiiff,(.L_x_5 - _Z6matmulP6__halfS0_S0_iiiff)
        .other          _Z6matmulP6__halfS0_S0_iiiff,@"STO_CUDA_ENTRY STV_DEFAULT"
_Z6matmulP6__halfS0_S0_iiiff:
.text._Z6matmulP6__halfS0_S0_iiiff:
[----:B------:R-:W1:Y:S01]  /*0000*/  LDC R1, c[0x0][0x37c] ;  /* 0x0000df00ff017b82 */ /* 0x000e620000000800 */
[----:B------:R-:W2:Y:S07]  /*0010*/  S2R R0, SR_TID.X ;  /* 0x0000000000007919 */ /* 0x000eae0000002100 */
[----:B------:R-:W3:Y:S01]  /*0020*/  S2UR UR5, SR_CgaCtaId ;  /* 0x00000000000579c3 */ /* 0x000ee20000008800 */
[----:B------:R-:W-:Y:S01]  /*0030*/  UMOV UR4, 0x400 ;  /* 0x0000040000047882 */ /* 0x000fe20000000000 */
[----:B-1----:R-:W-:Y:S01]  /*0040*/  VIADD R1, R1, 0xffffffc0 ;  /* 0xffffffc001017836 */ /* 0x002fe20000000000 */
[----:B------:R-:W1:Y:S01]  /*0050*/  S2R R245, SR_TID.Y ;  /* 0x0000000000f57919 */ /* 0x000e620000002200 */
[----:B------:R-:W4:Y:S01]  /*0060*/  LDCU.64 UR10, c[0x0][0x380] ;  /* 0x00007000ff0a77ac */ /* 0x000f220008000a00 */
[----:B------:R-:W-:-:S02]  /*0070*/  CS2R R62, SRZ ;  /* 0x00000000003e7805 */ /* 0x000fc4000001ff00 */
[----:B------:R-:W-:Y:S01]  /*0080*/  CS2R R60, SRZ ;  /* 0x00000000003c7805 */ /* 0x000fe2000001ff00 */
[----:B------:R-:W5:Y:S01]  /*0090*/  S2R R244, SR_TID.Z ;  /* 0x0000000000f47919 */ /* 0x000f620000002300 */
[----:B------:R-:W5:Y:S01]  /*00a0*/  LDCU.64 UR6, c[0x0][0x380] ;  /* 0x00007000ff0677ac */ /* 0x000f620008000a00 */
[----:B------:R-:W-:Y:S02]  /*00b0*/  CS2R R70, SRZ ;  /* 0x0000000000467805 */ /* 0x000fe4000001ff00 */
[----:B------:R-:W-:Y:S01]  /*00c0*/  CS2R R68, SRZ ;  /* 0x0000000000447805 */ /* 0x000fe2000001ff00 */
[----:B------:R-:W5:Y:S01]  /*00d0*/  S2R R9, SR_SWINHI ;  /* 0x0000000000097919 */ /* 0x000f620000002f00 */
[----:B------:R-:W5:Y:S01]  /*00e0*/  LDCU.64 UR8, c[0x0][0x388] ;  /* 0x00007100ff0877ac */ /* 0x000f620008000a00 */
[----:B------:R-:W-:Y:S02]  /*00f0*/  CS2R R162, SRZ ;  /* 0x0000000000a27805 */ /* 0x000fe4000001ff00 */
[----:B------:R-:W-:-:S02]  /*0100*/  CS2R R160, SRZ ;  /* 0x0000000000a07805 */ /* 0x000fc4000001ff00 */
[----:B------:R-:W-:Y:S02]  /*0110*/  CS2R R154, SRZ ;  /* 0x00000000009a7805 */ /* 0x000fe4000001ff00 */
[----:B------:R-:W-:Y:S02]  /*0120*/  CS2R R152, SRZ ;  /* 0x0000000000987805 */ /* 0x000fe4000001ff00 */
[----:B------:R-:W-:Y:S02]  /*0130*/  CS2R R138, SRZ ;  /* 0x00000000008a7805 */ /* 0x000fe4000001ff00 */
[----:B------:R-:W-:Y:S02]  /*0140*/  CS2R R136, SRZ ;  /* 0x0000000000887805 */ /* 0x000fe4000001ff00 */
[----:B------:R-:W-:Y:S02]  /*0150*/  CS2R R134, SRZ ;  /* 0x0000000000867805 */ /* 0x000fe4000001ff00 */
[----:B------:R-:W-:-:S02]  /*0160*/  CS2R R132, SRZ ;  /* 0x0000000000847805 */ /* 0x000fc4000001ff00 */
[----:B------:R-:W-:Y:S01]  /*0170*/  CS2R R130, SRZ ;  /* 0x0000000000827805 */ /* 0x000fe2000001ff00 */
[----:B----4-:R-:W-:Y:S01]  /*0180*/  IMAD.U32 R238, RZ, RZ, UR10 ;  /* 0x0000000affee7e24 */ /* 0x010fe2000f8e00ff */
[----:B------:R-:W-:Y:S01]  /*0190*/  CS2R R128, SRZ ;  /* 0x0000000000807805 */ /* 0x000fe2000001ff00 */
[----:B---3--:R-:W-:Y:S01]  /*01a0*/  ULEA UR4, UR5, UR4, 0x18 ;  /* 0x0000000405047291 */ /* 0x008fe2000f8ec0ff */
[----:B------:R-:W-:Y:S01]  /*01b0*/  IMAD.U32 R239, RZ, RZ, UR11 ;  /* 0x0000000bffef7e24 */ /* 0x000fe2000f8e00ff */
[----:B------:R-:W3:Y:S01]  /*01c0*/  LDCU.64 UR10, c[0x0][0x388] ;  /* 0x00007100ff0a77ac */ /* 0x000ee20008000a00 */
[----:B------:R-:W-:Y:S02]  /*01d0*/  CS2R R126, SRZ ;  /* 0x00000000007e7805 */ /* 0x000fe4000001ff00 */
[----:B------:R-:W-:Y:S02]  /*01e0*/  CS2R R124, SRZ ;  /* 0x00000000007c7805 */ /* 0x000fe4000001ff00 */
[----:B------:R-:W-:Y:S01]  /*01f0*/  CS2R R122, SRZ ;  /* 0x00000000007a7805 */ /* 0x000fe2000001ff00 */
[----:B------:R-:W-:Y:S01]  /*0200*/  IMAD.U32 R246, RZ, RZ, UR4 ;  /* 0x00000004fff67e24 */ /* 0x000fe2000f8e00ff */
[----:B------:R-:W-:Y:S01]  /*0210*/  CS2R R120, SRZ ;  /* 0x0000000000787805 */ /* 0x000fe2000001ff00 */
[----:B--2---:R-:W-:Y:S01]  /*0220*/  IMAD.SHL.U32 R36, R0, 0x8, RZ ;  /* 0x0000000800247824 */ /* 0x004fe200078e00ff */
[----:B------:R-:W-:-:S02]  /*0230*/  CS2R R118, SRZ ;  /* 0x0000000000767805 */ /* 0x000fc4000001ff00 */
[----:B------:R-:W-:Y:S01]  /*0240*/  CS2R R116, SRZ ;  /* 0x0000000000747805 */ /* 0x000fe2000001ff00 */
[----:B-1----:R-:W-:Y:S01]  /*0250*/  IMAD R3, R245, 0x20, R0 ;  /* 0x00000020f5037824 */ /* 0x002fe200078e0200 */
[----:B------:R-:W1:Y:S01]  /*0260*/  LDCU.64 UR4, c[0x0][0x358] ;  /* 0x00006b00ff0477ac */ /* 0x000e620008000a00 */
[----:B------:R-:W-:Y:S01]  /*0270*/  IMAD.SHL.U32 R0, R0, 0x80, RZ ;  /* 0x0000008000007824 */ /* 0x000fe200078e00ff */
[----:B------:R-:W-:Y:S01]  /*0280*/  LOP3.LUT R5, R36, 0x8, RZ, 0xc0, !PT ;  /* 0x0000000824057812 */ /* 0x000fe200078ec0ff */
[----:B-----5:R-:W-:Y:S01]  /*0290*/  IMAD R3, R244, 0x40, R3 ;  /* 0x00000040f4037824 */ /* 0x020fe200078e0203 */
[----:B------:R-:W-:Y:S02]  /*02a0*/  CS2R R114, SRZ ;  /* 0x0000000000727805 */ /* 0x000fe4000001ff00 */
[----:B------:R-:W-:Y:S02]  /*02b0*/  CS2R R112, SRZ ;  /* 0x0000000000707805 */ /* 0x000fe4000001ff00 */
[----:B------:R-:W-:Y:S01]  /*02c0*/  LOP3.LUT R7, R5, 0x100, R0, 0xf8, !PT ;  /* 0x0000010005077812 */ /* 0x000fe200078ef800 */
[----:B------:R-:W-:Y:S01]  /*02d0*/  IMAD.SHL.U32 R0, R3, 0x4, RZ ;  /* 0x0000000403007824 */ /* 0x000fe200078e00ff */
[----:B------:R-:W-:-:S02]  /*02e0*/  MOV R4, R246 ;  /* 0x000000f600047202 */ /* 0x000fc40000000f00 */
[----:B------:R-:W-:Y:S01]  /*02f0*/  MOV R5, R9 ;  /* 0x0000000900057202 */ /* 0x000fe20000000f00 */
[----:B---3--:R-:W-:Y:S01]  /*0300*/  IMAD.U32 R236, RZ, RZ, UR10 ;  /* 0x0000000affec7e24 */ /* 0x008fe2000f8e00ff */
[----:B------:R-:W-:Y:S01]  /*0310*/  SHF.R.U32.HI R37, RZ, 0x2, R3 ;  /* 0x00000002ff257819 */ /* 0x000fe20000011603 */
[----:B------:R-:W-:Y:S01]  /*0320*/  IMAD.U32 R237, RZ, RZ, UR11 ;  /* 0x0000000bffed7e24 */ /* 0x000fe2000f8e00ff */
[C---:B------:R-:W-:Y:S02]  /*0330*/  IADD3 R14, P0, PT, R4.reuse, 0x6000, RZ ;  /* 0x00006000040e7810 */ /* 0x040fe40007f1e0ff */
[----:B------:R-:W-:Y:S02]  /*0340*/  CS2R R110, SRZ ;  /* 0x00000000006e7805 */ /* 0x000fe4000001ff00 */
[C---:B------:R-:W-:Y:S01]  /*0350*/  IADD3 R12, P1, PT, R4.reuse, 0x4000, RZ ;  /* 0x00004000040c7810 */ /* 0x040fe20007f3e0ff */
[----:B------:R-:W-:Y:S01]  /*0360*/  IMAD.SHL.U32 R3, R37, 0x20, RZ ;  /* 0x0000002025037824 */ /* 0x000fe200078e00ff */
[----:B------:R-:W-:Y:S01]  /*0370*/  LOP3.LUT R0, R7, 0xf0, R0, 0xf8, !PT ;  /* 0x000000f007007812 */ /* 0x000fe200078ef800 */
[--C-:B------:R-:W-:Y:S01]  /*0380*/  IMAD.X R15, RZ, RZ, R5.reuse, P0 ;  /* 0x000000ffff0f7224 */ /* 0x100fe200000e0605 */
[C---:B------:R-:W-:Y:S01]  /*0390*/  IADD3 R8, P0, PT, R4.reuse, 0xa000, RZ ;  /* 0x0000a00004087810 */ /* 0x040fe20007f1e0ff */
[----:B------:R-:W-:Y:S01]  /*03a0*/  IMAD.X R13, RZ, RZ, R5, P1 ;  /* 0x000000ffff0d7224 */ /* 0x000fe200008e0605 */
[----:B------:R-:W-:Y:S01]  /*03b0*/  IADD3 R2, P1, PT, R4, 0x8000, RZ ;  /* 0x0000800004027810 */ /* 0x000fe20007f3e0ff */
[C---:B------:R-:W-:Y:S01]  /*03c0*/  VIADD R193, R3.reuse, 0x800 ;  /* 0x0000080003c17836 */ /* 0x040fe20000000000 */
[C---:B------:R-:W-:Y:S01]  /*03d0*/  LOP3.LUT R199, R0.reuse, 0xffe00, R3, 0xf8, !PT ;  /* 0x000ffe0000c77812 */ /* 0x040fe200078ef803 */
[C---:B------:R-:W-:Y:S01]  /*03e0*/  VIADD R191, R3.reuse, 0xc00 ;  /* 0x00000c0003bf7836 */ /* 0x040fe20000000000 */
[----:B------:R-:W-:Y:S01]  /*03f0*/  IADD3 R197, PT, PT, R3, 0x400, RZ ;  /* 0x0000040003c57810 */ /* 0x000fe20007ffe0ff */
[--C-:B------:R-:W-:Y:S01]  /*0400*/  IMAD.X R11, RZ, RZ, R5.reuse, P0 ;  /* 0x000000ffff0b7224 */ /* 0x100fe200000e0605 */
[----:B------:R2:W-:Y:S01]  /*0410*/  STL.128 [R1+0x10], R12 ;  /* 0x0000100c01007387 */ /* 0x0005e20000100c00 */
[----:B------:R-:W-:Y:S01]  /*0420*/  IMAD.X R3, RZ, RZ, R5, P1 ;  /* 0x000000ffff037224 */ /* 0x000fe200008e0605 */
[----:B------:R-:W-:-:S02]  /*0430*/  LOP3.LUT R197, R0, 0x7ffffe00, R197, 0xf8, !PT ;  /* 0x7ffffe0000c57812 */ /* 0x000fc400078ef8c5 */
[----:B------:R-:W-:Y:S02]  /*0440*/  CS2R R108, SRZ ;  /* 0x00000000006c7805 */ /* 0x000fe4000001ff00 */
[C---:B------:R-:W-:Y:S02]  /*0450*/  LOP3.LUT R193, R0.reuse, 0x7ffffe00, R193, 0xf8, !PT ;  /* 0x7ffffe0000c17812 */ /* 0x040fe400078ef8c1 */
[----:B------:R-:W-:Y:S02]  /*0460*/  CS2R R106, SRZ ;  /* 0x00000000006a7805 */ /* 0x000fe4000001ff00 */
[----:B------:R-:W-:Y:S02]  /*0470*/  LOP3.LUT R191, R0, 0x7ffffe00, R191, 0xf8, !PT ;  /* 0x7ffffe0000bf7812 */ /* 0x000fe400078ef8bf */
[----:B------:R-:W-:Y:S02]  /*0480*/  CS2R R104, SRZ ;  /* 0x0000000000687805 */ /* 0x000fe4000001ff00 */
[C---:B------:R-:W-:Y:S01]  /*0490*/  IADD3 R6, P2, PT, R4.reuse, 0xe000, RZ ;  /* 0x0000e00004067810 */ /* 0x040fe20007f5e0ff */
[----:B------:R-:W-:Y:S01]  /*04a0*/  IMAD.WIDE.U32 R16, R193, 0x2, R4 ;  /* 0x00000002c1107825 */ /* 0x000fe200078e0004 */
[----:B------:R-:W-:-:S02]  /*04b0*/  IADD3 R0, P3, PT, R4, 0xc000, RZ ;  /* 0x0000c00004007810 */ /* 0x000fc40007f7e0ff */
[----:B------:R-:W-:Y:S02]  /*04c0*/  CS2R R102, SRZ ;  /* 0x0000000000667805 */ /* 0x000fe4000001ff00 */
[----:B------:R-:W-:Y:S01]  /*04d0*/  IADD3 R10, P0, PT, R4, 0x2000, RZ ;  /* 0x00002000040a7810 */ /* 0x000fe20007f1e0ff */
[----:B------:R-:W-:Y:S01]  /*04e0*/  IMAD.X R9, RZ, RZ, R5, P2 ;  /* 0x000000ffff097224 */ /* 0x000fe200010e0605 */
[----:B------:R-:W-:Y:S02]  /*04f0*/  IADD3.X R7, PT, PT, RZ, R5, RZ, P3, !PT ;  /* 0x00000005ff077210 */ /* 0x000fe40001ffe4ff */
[----:B------:R-:W-:Y:S01]  /*0500*/  CS2R R100, SRZ ;  /* 0x0000000000647805 */ /* 0x000fe2000001ff00 */
[----:B--2---:R-:W-:Y:S01]  /*0510*/  IMAD.MOV.U32 R14, RZ, RZ, R8 ;  /* 0x000000ffff0e7224 */ /* 0x004fe200078e0008 */
[----:B------:R-:W-:Y:S01]  /*0520*/  MOV R206, R16 ;  /* 0x0000001000ce7202 */ /* 0x000fe20000000f00 */
[----:B------:R-:W-:Y:S01]  /*0530*/  IMAD.MOV.U32 R15, RZ, RZ, R11 ;  /* 0x000000ffff0f7224 */ /* 0x000fe200078e000b */
[----:B------:R-:W-:Y:S01]  /*0540*/  CS2R R98, SRZ ;  /* 0x0000000000627805 */ /* 0x000fe2000001ff00 */
[----:B------:R-:W-:Y:S01]  /*0550*/  IMAD.MOV.U32 R12, RZ, RZ, R2 ;  /* 0x000000ffff0c7224 */ /* 0x000fe200078e0002 */
[----:B------:R-:W-:Y:S01]  /*0560*/  CS2R R96, SRZ ;  /* 0x0000000000607805 */ /* 0x000fe2000001ff00 */
[----:B------:R-:W-:Y:S01]  /*0570*/  IMAD.MOV.U32 R13, RZ, RZ, R3 ;  /* 0x000000ffff0d7224 */ /* 0x000fe200078e0003 */
[----:B------:R-:W-:Y:S01]  /*0580*/  CS2R R94, SRZ ;  /* 0x00000000005e7805 */ /* 0x000fe2000001ff00 */
[----:B------:R-:W-:Y:S01]  /*0590*/  IMAD.WIDE.U32 R2, R199, 0x2, R4 ;  /* 0x00000002c7027825 */ /* 0x000fe200078e0004 */
[----:B------:R-:W-:-:S02]  /*05a0*/  CS2R R92, SRZ ;  /* 0x00000000005c7805 */ /* 0x000fc4000001ff00 */
[----:B------:R-:W-:Y:S01]  /*05b0*/  CS2R R90, SRZ ;  /* 0x00000000005a7805 */ /* 0x000fe2000001ff00 */
[----:B------:R2:W-:Y:S01]  /*05c0*/  STL.128 [R1+0x20], R12 ;  /* 0x0000200c01007387 */ /* 0x0005e20000100c00 */
[----:B------:R-:W-:Y:S01]  /*05d0*/  IMAD.X R11, RZ, RZ, R5, P0 ;  /* 0x000000ffff0b7224 */ /* 0x000fe200000e0605 */
[C---:B------:R-:W-:Y:S02]  /*05e0*/  IADD3 R200, P1, PT, R2.reuse, 0x2000, RZ ;  /* 0x0000200002c87810 */ /* 0x040fe40007f3e0ff */
[----:B------:R-:W-:Y:S02]  /*05f0*/  CS2R R88, SRZ ;  /* 0x0000000000587805 */ /* 0x000fe4000001ff00 */
[C---:B------:R-:W-:Y:S02]  /*0600*/  IADD3 R186, P3, PT, R2.reuse, 0x4000, RZ ;  /* 0x0000400002ba7810 */ /* 0x040fe40007f7e0ff */
[----:B------:R-:W-:Y:S02]  /*0610*/  CS2R R86, SRZ ;  /* 0x0000000000567805 */ /* 0x000fe4000001ff00 */
[C---:B------:R-:W-:Y:S01]  /*0620*/  IADD3 R194, P2, PT, R2.reuse, 0xa000, RZ ;  /* 0x0000a00002c27810 */ /* 0x040fe20007f5e0ff */
[--C-:B------:R-:W-:Y:S01]  /*0630*/  IMAD.X R201, RZ, RZ, R3.reuse, P1 ;  /* 0x000000ffffc97224 */ /* 0x100fe200008e0603 */
[----:B------:R-:W-:Y:S01]  /*0640*/  IADD3 R182, P4, PT, R2, 0xc000, RZ ;  /* 0x0000c00002b67810 */ /* 0x000fe20007f9e0ff */
[--C-:B------:R-:W-:Y:S01]  /*0650*/  IMAD.X R187, RZ, RZ, R3.reuse, P3 ;  /* 0x000000ffffbb7224 */ /* 0x100fe200018e0603 */
[----:B------:R-:W-:Y:S01]  /*0660*/  MOV R208, R2 ;  /* 0x0000000200d07202 */ /* 0x000fe20000000f00 */
[----:B------:R-:W-:Y:S01]  /*0670*/  IMAD.X R195, RZ, RZ, R3, P2 ;  /* 0x000000ffffc37224 */ /* 0x000fe200010e0603 */
[----:B------:R-:W-:-:S02]  /*0680*/  IADD3.X R183, PT, PT, RZ, R3, RZ, P4, !PT ;  /* 0x00000003ffb77210 */ /* 0x000fc400027fe4ff */
[----:B------:R-:W-:Y:S02]  /*0690*/  CS2R R84, SRZ ;  /* 0x0000000000547805 */ /* 0x000fe4000001ff00 */
[----:B------:R-:W-:Y:S02]  /*06a0*/  MOV R200, R200 ;  /* 0x000000c800c87202 */ /* 0x000fe40000000f00 */
[----:B------:R-:W-:Y:S01]  /*06b0*/  CS2R R82, SRZ ;  /* 0x0000000000527805 */ /* 0x000fe2000001ff00 */
[----:B--2---:R-:W-:Y:S01]  /*06c0*/  IMAD.MOV.U32 R14, RZ, RZ, R6 ;  /* 0x000000ffff0e7224 */ /* 0x004fe200078e0006 */
[----:B------:R-:W-:Y:S01]  /*06d0*/  MOV R12, R0 ;  /* 0x00000000000c7202 */ /* 0x000fe20000000f00 */
[----:B------:R-:W-:Y:S01]  /*06e0*/  IMAD.MOV.U32 R6, RZ, RZ, R10 ;  /* 0x000000ffff067224 */ /* 0x000fe200078e000a */
[----:B------:R-:W-:Y:S01]  /*06f0*/  IADD3 R10, P0, PT, R2, 0x8000, RZ ;  /* 0x00008000020a7810 */ /* 0x000fe20007f1e0ff */
[----:B------:R-:W-:Y:S01]  /*0700*/  IMAD.MOV.U32 R13, RZ, RZ, R7 ;  /* 0x000000ffff0d7224 */ /* 0x000fe200078e0007 */
[----:B------:R-:W2:Y:S01]  /*0710*/  S2R R0, SR_CTAID.X ;  /* 0x0000000000007919 */ /* 0x000ea20000002500 */
[----:B------:R-:W-:Y:S01]  /*0720*/  IMAD.MOV.U32 R7, RZ, RZ, R11 ;  /* 0x000000ffff077224 */ /* 0x000fe200078e000b */
[----:B------:R-:W-:Y:S01]  /*0730*/  MOV R194, R194 ;  /* 0x000000c200c27202 */ /* 0x000fe20000000f00 */
[----:B------:R-:W-:Y:S01]  /*0740*/  IMAD.MOV.U32 R15, RZ, RZ, R9 ;  /* 0x000000ffff0f7224 */ /* 0x000fe200078e0009 */
[----:B------:R-:W-:Y:S01]  /*0750*/  MOV R186, R186 ;  /* 0x000000ba00ba7202 */ /* 0x000fe20000000f00 */
[----:B------:R-:W-:Y:S01]  /*0760*/  IMAD.X R11, RZ, RZ, R3, P0 ;  /* 0x000000ffff0b7224 */ /* 0x000fe200000e0603 */
[----:B------:R3:W-:Y:S01]  /*0770*/  STL.128 [R1], R4 ;  /* 0x0000000401007387 */ /* 0x0007e20000100c00 */
[----:B------:R-:W-:Y:S01]  /*0780*/  IMAD.WIDE.U32 R8, R197, 0x2, R4 ;  /* 0x00000002c5087825 */ /* 0x000fe200078e0004 */
[----:B------:R-:W-:-:S02]  /*0790*/  MOV R182, R182 ;  /* 0x000000b600b67202 */ /* 0x000fc40000000f00 */
[----:B------:R-:W-:Y:S01]  /*07a0*/  CS2R R80, SRZ ;  /* 0x0000000000507805 */ /* 0x000fe2000001ff00 */
[----:B------:R4:W-:Y:S01]  /*07b0*/  STL.128 [R1+0x30], R12 ;  /* 0x0000300c01007387 */ /* 0x0009e20000100c00 */
[----:B------:R-:W-:Y:S02]  /*07c0*/  MOV R204, R10 ;  /* 0x0000000a00cc7202 */ /* 0x000fe40000000f00 */
[----:B------:R-:W-:Y:S02]  /*07d0*/  CS2R R78, SRZ ;  /* 0x00000000004e7805 */ /* 0x000fe4000001ff00 */
[C---:B------:R-:W-:Y:S01]  /*07e0*/  IADD3 R2, P0, PT, R8.reuse, 0x8000, RZ ;  /* 0x0000800008027810 */ /* 0x040fe20007f1e0ff */
[----:B------:R-:W5:Y:S01]  /*07f0*/  S2R R10, SR_CTAID.Y ;  /* 0x00000000000a7919 */ /* 0x000f620000002600 */
[----:B------:R-:W-:Y:S02]  /*0800*/  IADD3 R24, P3, PT, R8, 0x4000, RZ ;  /* 0x0000400008187810 */ /* 0x000fe40007f7e0ff */
[----:B------:R-:W-:-:S02]  /*0810*/  CS2R R76, SRZ ;  /* 0x00000000004c7805 */ /* 0x000fc4000001ff00 */
[C---:B------:R-:W-:Y:S01]  /*0820*/  IADD3 R30, P4, PT, R8.reuse, 0xc000, RZ ;  /* 0x0000c000081e7810 */ /* 0x040fe20007f9e0ff */
[--C-:B------:R-:W-:Y:S01]  /*0830*/  IMAD.X R3, RZ, RZ, R9.reuse, P0 ;  /* 0x000000ffff037224 */ /* 0x100fe200000e0609 */
[----:B------:R-:W-:Y:S01]  /*0840*/  IADD3 R18, P2, PT, R8, 0xa000, RZ ;  /* 0x0000a00008127810 */ /* 0x000fe20007f5e0ff */
[--C-:B------:R-:W-:Y:S01]  /*0850*/  IMAD.X R25, RZ, RZ, R9.reuse, P3 ;  /* 0x000000ffff197224 */ /* 0x100fe200018e0609 */
[C---:B------:R-:W-:Y:S01]  /*0860*/  IADD3 R26, P3, PT, R16.reuse, 0x4000, RZ ;  /* 0x00004000101a7810 */ /* 0x040fe20007f7e0ff */
[--C-:B------:R-:W-:Y:S01]  /*0870*/  IMAD.X R31, RZ, RZ, R9.reuse, P4 ;  /* 0x000000ffff1f7224 */ /* 0x100fe200020e0609 */
[C---:B---3--:R-:W-:Y:S01]  /*0880*/  IADD3 R6, P0, PT, R16.reuse, 0x8000, RZ ;  /* 0x0000800010067810 */ /* 0x048fe20007f1e0ff */
[----:B------:R-:W-:Y:S01]  /*0890*/  IMAD.X R19, RZ, RZ, R9, P2 ;  /* 0x000000ffff137224 */ /* 0x000fe200010e0609 */
[----:B------:R-:W-:Y:S01]  /*08a0*/  IADD3 R32, P4, PT, R16, 0xc000, RZ ;  /* 0x0000c00010207810 */ /* 0x000fe20007f9e0ff */
[----:B------:R-:W-:Y:S01]  /*08b0*/  IMAD.WIDE.U32 R4, R191, 0x2, R4 ;  /* 0x00000002bf047825 */ /* 0x000fe200078e0004 */
[----:B----4-:R-:W-:-:S02]  /*08c0*/  IADD3 R12, P1, PT, R8, 0x2000, RZ ;  /* 0x00002000080c7810 */ /* 0x010fc40007f3e0ff */
[----:B------:R-:W-:Y:S02]  /*08d0*/  CS2R R74, SRZ ;  /* 0x00000000004a7805 */ /* 0x000fe4000001ff00 */
[C---:B------:R-:W-:Y:S01]  /*08e0*/  IADD3 R20, P2, PT, R16.reuse, 0xa000, RZ ;  /* 0x0000a00010147810 */ /* 0x040fe20007f5e0ff */
[----:B------:R-:W-:Y:S01]  /*08f0*/  IMAD.X R7, RZ, RZ, R17, P0 ;  /* 0x000000ffff077224 */ /* 0x000fe200000e0611 */
[----:B------:R-:W-:Y:S01]  /*0900*/  MOV R207, R8 ;  /* 0x0000000800cf7202 */ /* 0x000fe20000000f00 */
[----:B------:R-:W-:Y:S01]  /*0910*/  IMAD.X R13, RZ, RZ, R9, P1 ;  /* 0x000000ffff0d7224 */ /* 0x000fe200008e0609 */
[----:B------:R-:W-:Y:S01]  /*0920*/  IADD3 R14, P1, PT, R16, 0x2000, RZ ;  /* 0x00002000100e7810 */ /* 0x000fe20007f3e0ff */
[--C-:B------:R-:W-:Y:S01]  /*0930*/  IMAD.X R27, RZ, RZ, R17.reuse, P3 ;  /* 0x000000ffff1b7224 */ /* 0x100fe200018e0611 */
[----:B------:R-:W-:Y:S01]  /*0940*/  IADD3.X R21, PT, PT, RZ, R17, RZ, P2, !PT ;  /* 0x00000011ff157210 */ /* 0x000fe200017fe4ff */
[--C-:B------:R-:W-:Y:S01]  /*0950*/  IMAD.X R33, RZ, RZ, R17.reuse, P4 ;  /* 0x000000ffff217224 */ /* 0x100fe200020e0611 */
[C---:B------:R-:W-:Y:S01]  /*0960*/  IADD3 R8, P0, PT, R4.reuse, 0x8000, RZ ;  /* 0x0000800004087810 */ /* 0x040fe20007f1e0ff */
[----:B------:R-:W-:Y:S01]  /*0970*/  IMAD.X R15, RZ, RZ, R17, P1 ;  /* 0x000000ffff0f7224 */ /* 0x000fe200008e0611 */
[----:B------:R-:W-:-:S02]  /*0980*/  IADD3 R16, P1, PT, R4, 0x2000, RZ ;  /* 0x0000200004107810 */ /* 0x000fc40007f3e0ff */
[----:B------:R-:W-:Y:S02]  /*0990*/  CS2R R72, SRZ ;  /* 0x0000000000487805 */ /* 0x000fe4000001ff00 */
[C---:B------:R-:W-:Y:S01]  /*09a0*/  IADD3 R22, P2, PT, R4.reuse, 0xa000, RZ ;  /* 0x0000a00004167810 */ /* 0x040fe20007f5e0ff */
[--C-:B------:R-:W-:Y:S01]  /*09b0*/  IMAD.X R9, RZ, RZ, R5.reuse, P0 ;  /* 0x000000ffff097224 */ /* 0x100fe200000e0605 */
[C---:B------:R-:W-:Y:S01]  /*09c0*/  IADD3 R28, P3, PT, R4.reuse, 0x4000, RZ ;  /* 0x00004000041c7810 */ /* 0x040fe20007f7e0ff */
[--C-:B------:R-:W-:Y:S01]  /*09d0*/  IMAD.X R17, RZ, RZ, R5.reuse, P1 ;  /* 0x000000ffff117224 */ /* 0x100fe200008e0605 */
[----:B------:R-:W-:Y:S01]  /*09e0*/  MOV R205, R4 ;  /* 0x0000000400cd7202 */ /* 0x000fe20000000f00 */
[--C-:B------:R-:W-:Y:S01]  /*09f0*/  IMAD.X R23, RZ, RZ, R5.reuse, P2 ;  /* 0x000000ffff177224 */ /* 0x100fe200010e0605 */
[----:B------:R-:W-:Y:S01]  /*0a00*/  IADD3 R34, P4, PT, R4, 0xc000, RZ ;  /* 0x0000c00004227810 */ /* 0x000fe20007f9e0ff */
[----:B------:R-:W-:Y:S01]  /*0a10*/  IMAD.X R29, RZ, RZ, R5, P3 ;  /* 0x000000ffff1d7224 */ /* 0x000fe200018e0605 */
[----:B------:R-:W3:Y:S01]  /*0a20*/  LDC R4, c[0x0][0x3a0] ;  /* 0x0000e800ff047b82 */ /* 0x000ee20000000800 */
[----:B------:R-:W-:-:S02]  /*0a30*/  MOV R203, R2 ;  /* 0x0000000200cb7202 */ /* 0x000fc40000000f00 */
[----:B------:R-:W-:Y:S01]  /*0a40*/  CS2R R58, SRZ ;  /* 0x00000000003a7805 */ /* 0x000fe2000001ff00 */
[----:B------:R-:W-:Y:S01]  /*0a50*/  IMAD.X R35, RZ, RZ, R5, P4 ;  /* 0x000000ffff237224 */ /* 0x000fe200020e0605 */
[----:B-----5:R-:W-:Y:S01]  /*0a60*/  LEA R5, R10, R37, 0x7 ;  /* 0x000000250a057211 */ /* 0x020fe200078e38ff */
[----:B--2---:R-:W-:Y:S01]  /*0a70*/  IMAD R37, R0, 0x80, R37 ;  /* 0x0000008000257824 */ /* 0x004fe200078e0225 */
[----:B------:R-:W-:Y:S02]  /*0a80*/  LOP3.LUT R2, R36, 0x18, RZ, 0xc0, !PT ;  /* 0x0000001824027812 */ /* 0x000fe400078ec0ff */
[----:B------:R-:W-:Y:S02]  /*0a90*/  CS2R R56, SRZ ;  /* 0x0000000000387805 */ /* 0x000fe4000001ff00 */
[----:B------:R-:W-:Y:S01]  /*0aa0*/  MOV R201, R8 ;  /* 0x0000000800c97202 */ /* 0x000fe20000000f00 */
[C---:B------:R-:W-:Y:S01]  /*0ab0*/  VIADD R229, R5.reuse, 0x40 ;  /* 0x0000004005e57836 */ /* 0x040fe20000000000 */
[----:B------:R-:W-:Y:S01]  /*0ac0*/  MOV R202, R6 ;  /* 0x0000000600ca7202 */ /* 0x000fe20000000f00 */
[----:B------:R-:W-:Y:S01]  /*0ad0*/  VIADD R231, R5, 0x20 ;  /* 0x0000002005e77836 */ /* 0x000fe20000000000 */
[----:B------:R-:W-:Y:S01]  /*0ae0*/  MOV R195, R16 ;  /* 0x0000001000c37202 */ /* 0x000fe20000000f00 */
[C---:B------:R-:W-:Y:S01]  /*0af0*/  VIADD R219, R37.reuse, 0x60 ;  /* 0x0000006025db7836 */ /* 0x040fe20000000000 */
[----:B------:R-:W-:Y:S01]  /*0b00*/  MOV R198, R12 ;  /* 0x0000000c00c67202 */ /* 0x000fe20000000f00 */
[C---:B------:R-:W-:Y:S01]  /*0b10*/  VIADD R221, R37.reuse, 0x40 ;  /* 0x0000004025dd7836 */ /* 0x040fe20000000000 */
[----:B------:R-:W-:Y:S01]  /*0b20*/  MOV R190, R20 ;  /* 0x0000001400be7202 */ /* 0x000fe20000000f00 */
[----:B------:R-:W-:Y:S01]  /*0b30*/  VIADD R223, R37, 0x20 ;  /* 0x0000002025df7836 */ /* 0x000fe20000000000 */
[----:B------:R-:W-:-:S02]  /*0b40*/  IADD3 R227, PT, PT, R5, 0x60, RZ ;  /* 0x0000006005e37810 */ /* 0x000fc40007ffe0ff */
[----:B------:R-:W-:Y:S02]  /*0b50*/  CS2R R54, SRZ ;  /* 0x0000000000367805 */ /* 0x000fe4000001ff00 */
[----:B------:R-:W-:Y:S02]  /*0b60*/  MOV R196, R14 ;  /* 0x0000000e00c47202 */ /* 0x000fe40000000f00 */
[----:B------:R-:W-:Y:S02]  /*0b70*/  CS2R R52, SRZ ;  /* 0x0000000000347805 */ /* 0x000fe4000001ff00 */
[----:B------:R-:W-:Y:S02]  /*0b80*/  MOV R192, R18 ;  /* 0x0000001200c07202 */ /* 0x000fe40000000f00 */
[----:B------:R-:W-:Y:S01]  /*0b90*/  CS2R R50, SRZ ;  /* 0x0000000000327805 */ /* 0x000fe2000001ff00 */
[----:B---3--:R-:W-:Y:S01]  /*0ba0*/  IMAD R233, R5, R4, RZ ;  /* 0x0000000405e97224 */ /* 0x008fe200078e02ff */
[----:B------:R-:W-:Y:S01]  /*0bb0*/  MOV R185, R24 ;  /* 0x0000001800b97202 */ /* 0x000fe20000000f00 */
[----:B------:R-:W-:Y:S01]  /*0bc0*/  IMAD R229, R229, R4, RZ ;  /* 0x00000004e5e57224 */ /* 0x000fe200078e02ff */
[----:B------:R-:W-:Y:S01]  /*0bd0*/  MOV R184, R26 ;  /* 0x0000001a00b87202 */ /* 0x000fe20000000f00 */
[C---:B------:R-:W-:Y:S01]  /*0be0*/  IMAD.IADD R209, R2.reuse, 0x1, R233 ;  /* 0x0000000102d17824 */ /* 0x040fe200078e02e9 */
[C---:B------:R-:W-:Y:S01]  /*0bf0*/  IADD3 R8, P0, PT, R2.reuse, R233, RZ ;  /* 0x000000e902087210 */ /* 0x040fe20007f1e0ff */
[----:B------:R-:W-:Y:S01]  /*0c00*/  IMAD R231, R231, R4, RZ ;  /* 0x00000004e7e77224 */ /* 0x000fe200078e02ff */
[----:B------:R-:W-:Y:S01]  /*0c10*/  IADD3 R12, P1, PT, R2, R229, RZ ;  /* 0x000000e5020c7210 */ /* 0x000fe20007f3e0ff */
[----:B------:R-:W-:Y:S01]  /*0c20*/  IMAD.WIDE R6, R209, 0x2, R238 ;  /* 0x00000002d1067825 */ /* 0x000fe200078e02ee */
[----:B------:R-:W-:-:S02]  /*0c30*/  LEA.HI.X.SX32 R9, R233, RZ, 0x1, P0 ;  /* 0x000000ffe9097211 */ /* 0x000fc400000f0eff */
[----:B------:R-:W-:Y:S02]  /*0c40*/  CS2R R48, SRZ ;  /* 0x0000000000307805 */ /* 0x000fe4000001ff00 */
[----:B------:R-:W-:Y:S01]  /*0c50*/  LEA R16, P0, R8, UR6, 0x1 ;  /* 0x0000000608107c11 */ /* 0x000fe2000f8008ff */
[-C--:B------:R-:W-:Y:S01]  /*0c60*/  IMAD R225, R37, R4.reuse, RZ ;  /* 0x0000000425e17224 */ /* 0x080fe200078e02ff */
[----:B------:R-:W-:Y:S01]  /*0c70*/  @!PT LDS RZ, [RZ] ;  /* 0x00000000fffff984 */ /* 0x000fe20000000800 */
[----:B------:R-:W-:Y:S01]  /*0c80*/  @!PT LDS RZ, [RZ] ;  /* 0x00000000fffff984 */ /* 0x000fe20000000800 */
[----:B------:R-:W-:Y:S01]  /*0c90*/  @!PT LDS RZ, [RZ] ;  /* 0x00000000fffff984 */ /* 0x000fe20000000800 */
[----:B-1----:R1:W-:Y:S01]  /*0ca0*/  LDGSTS.E.BYPASS.LTC128B.128 [R208], desc[UR4][R6.64] ;  /* 0x0000000006d07fae */ /* 0x0023e2000b981a04 */
[----:B------:R-:W-:Y:S01]  /*0cb0*/  IMAD.IADD R65, R2, 0x1, R231 ;  /* 0x0000000102417824 */ /* 0x000fe200078e02e7 */
[----:B------:R-:W-:Y:S01]  /*0cc0*/  LEA.HI.X R17, R8, UR7, R9, 0x1, P0 ;  /* 0x0000000708117c11 */ /* 0x000fe200080f0c09 */
[----:B------:R-:W-:Y:S01]  /*0cd0*/  IMAD R219, R219, R4, RZ ;  /* 0x00000004dbdb7224 */ /* 0x000fe200078e02ff */
[C---:B------:R-:W-:Y:S01]  /*0ce0*/  IADD3 R13, P0, PT, R2.reuse, R231, RZ ;  /* 0x000000e7020d7210 */ /* 0x040fe20007f1e0ff */
[----:B------:R-:W-:Y:S01]  /*0cf0*/  IMAD.WIDE R8, R65, 0x2, R238 ;  /* 0x0000000241087825 */ /* 0x000fe200078e02ee */
[----:B------:R-:W-:-:S02]  /*0d00*/  IADD3 R10, P2, PT, R2, R225, RZ ;  /* 0x000000e1020a7210 */ /* 0x000fc40007f5e0ff */
[----:B------:R-:W-:Y:S02]  /*0d10*/  CS2R R46, SRZ ;  /* 0x00000000002e7805 */ /* 0x000fe4000001ff00 */
[----:B------:R-:W-:Y:S01]  /*0d20*/  LEA.HI.X.SX32 R14, R231, RZ, 0x1, P0 ;  /* 0x000000ffe70e7211 */ /* 0x000fe200000f0eff */
[-C--:B------:R-:W-:Y:S01]  /*0d30*/  IMAD R221, R221, R4.reuse, RZ ;  /* 0x00000004dddd7224 */ /* 0x080fe200078e02ff */
[----:B------:R-:W-:Y:S01]  /*0d40*/  LEA.HI.X.SX32 R11, R225, RZ, 0x1, P2 ;  /* 0x000000ffe10b7211 */ /* 0x000fe200010f0eff */
[-C--:B------:R-:W-:Y:S01]  /*0d50*/  IMAD R223, R223, R4.reuse, RZ ;  /* 0x00000004dfdf7224 */ /* 0x080fe200078e02ff */
[----:B-1----:R-:W-:Y:S01]  /*0d60*/  LEA.HI.X.SX32 R7, R229, RZ, 0x1, P1 ;  /* 0x000000ffe5077211 */ /* 0x002fe200008f0eff */
[----:B------:R-:W-:Y:S01]  /*0d70*/  IMAD R227, R227, R4, RZ ;  /* 0x00000004e3e37224 */ /* 0x000fe200078e02ff */
[----:B------:R-:W-:Y:S01]  /*0d80*/  LEA R20, P1, R12, UR6, 0x1 ;  /* 0x000000060c147c11 */ /* 0x000fe2000f8208ff */
[----:B------:R1:W-:Y:S01]  /*0d90*/  LDGSTS.E.BYPASS.LTC128B.128 [R207], desc[UR4][R8.64] ;  /* 0x0000000008cf7fae */ /* 0x0003e2000b981a04 */
[----:B------:R-:W-:Y:S01]  /*0da0*/  LEA R18, P0, R13, UR6, 0x1 ;  /* 0x000000060d127c11 */ /* 0x000fe2000f8008ff */
[----:B------:R-:W-:Y:S01]  /*0db0*/  IMAD.IADD R211, R2, 0x1, R229 ;  /* 0x0000000102d37824 */ /* 0x000fe200078e02e5 */
[----:B------:R-:W-:Y:S01]  /*0dc0*/  LEA.HI.X R21, R12, UR7, R7, 0x1, P1 ;  /* 0x000000070c157c11 */ /* 0x000fe200088f0c07 */
[----:B------:R-:W-:Y:S01]  /*0dd0*/  IMAD.IADD R215, R2, 0x1, R223 ;  /* 0x0000000102d77824 */ /* 0x000fe200078e02df */
[----:B------:R-:W-:Y:S01]  /*0de0*/  LEA R24, P2, R10, UR8, 0x1 ;  /* 0x000000080a187c11 */ /* 0x000fe2000f8408ff */
[----:B------:R-:W-:Y:S01]  /*0df0*/  IMAD.WIDE R6, R211, 0x2, R238 ;  /* 0x00000002d3067825 */ /* 0x000fe200078e02ee */
[----:B------:R-:W-:-:S02]  /*0e00*/  IADD3 R5, P1, PT, R2, R219, RZ ;  /* 0x000000db02057210 */ /* 0x000fc40007f3e0ff */
[----:B------:R-:W-:Y:S02]  /*0e10*/  CS2R R44, SRZ ;  /* 0x00000000002c7805 */ /* 0x000fe4000001ff00 */
[----:B------:R-:W-:Y:S01]  /*0e20*/  LEA.HI.X R19, R13, UR7, R14, 0x1, P0 ;  /* 0x000000070d137c11 */ /* 0x000fe200080f0c0e */
[----:B------:R-:W-:Y:S01]  /*0e30*/  IMAD.IADD R141, R2, 0x1, R221 ;  /* 0x00000001028d7824 */ /* 0x000fe200078e02dd */
[----:B------:R-:W-:Y:S01]  /*0e40*/  LEA.HI.X R25, R10, UR9, R11, 0x1, P2 ;  /* 0x000000090a197c11 */ /* 0x000fe200090f0c0b */
[C---:B------:R-:W-:Y:S01]  /*0e50*/  IMAD.IADD R213, R2.reuse, 0x1, R219 ;  /* 0x0000000102d57824 */ /* 0x040fe200078e02db */
[----:B-1----:R-:W-:Y:S01]  /*0e60*/  IADD3 R9, P0, PT, R2, R221, RZ ;  /* 0x000000dd02097210 */ /* 0x002fe20007f1e0ff */
[----:B------:R1:W-:Y:S01]  /*0e70*/  LDGSTS.E.BYPASS.LTC128B.128 [R206], desc[UR4][R6.64] ;  /* 0x0000000006ce7fae */ /* 0x0003e2000b981a04 */
[----:B------:R-:W-:Y:S02]  /*0e80*/  LEA.HI.X.SX32 R8, R219, RZ, 0x1, P1 ;  /* 0x000000ffdb087211 */ /* 0x000fe400008f0eff */
[----:B------:R-:W-:-:S02]  /*0e90*/  CS2R R42, SRZ ;  /* 0x00000000002a7805 */ /* 0x000fc4000001ff00 */
[C---:B------:R-:W-:Y:S02]  /*0ea0*/  IADD3 R11, P3, PT, R2.reuse, R223, RZ ;  /* 0x000000df020b7210 */ /* 0x040fe40007f7e0ff */
[----:B------:R-:W-:Y:S02]  /*0eb0*/  CS2R R40, SRZ ;  /* 0x0000000000287805 */ /* 0x000fe4000001ff00 */
[----:B------:R-:W-:Y:S02]  /*0ec0*/  LEA R38, P1, R5, UR8, 0x1 ;  /* 0x0000000805267c11 */ /* 0x000fe4000f8208ff */
[----:B------:R-:W-:Y:S02]  /*0ed0*/  IADD3 R13, P2, PT, R2, R227, RZ ;  /* 0x000000e3020d7210 */ /* 0x000fe40007f5e0ff */
[----:B------:R-:W-:Y:S02]  /*0ee0*/  LEA.HI.X.SX32 R10, R221, RZ, 0x1, P0 ;  /* 0x000000ffdd0a7211 */ /* 0x000fe400000f0eff */
[----:B------:R-:W-:Y:S01]  /*0ef0*/  LEA.HI.X.SX32 R12, R223, RZ, 0x1, P3 ;  /* 0x000000ffdf0c7211 */ /* 0x000fe200018f0eff */
[----:B-1----:R-:W-:Y:S01]  /*0f00*/  IMAD.WIDE R6, R213, 0x2, R236 ;  /* 0x00000002d5067825 */ /* 0x002fe200078e02ec */
[----:B------:R-:W-:-:S02]  /*0f10*/  LEA R36, P0, R9, UR8, 0x1 ;  /* 0x0000000809247c11 */ /* 0x000fc4000f8008ff */
[----:B------:R-:W-:Y:S01]  /*0f20*/  LEA.HI.X R39, R5, UR9, R8, 0x1, P1 ;  /* 0x0000000905277c11 */ /* 0x000fe200088f0c08 */
[C---:B------:R-:W-:Y:S01]  /*0f30*/  IMAD.IADD R5, R2.reuse, 0x1, R227 ;  /* 0x0000000102057824 */ /* 0x040fe200078e02e3 */
[----:B------:R-:W-:Y:S02]  /*0f40*/  MOV R187, R22 ;  /* 0x0000001600bb7202 */ /* 0x000fe40000000f00 */
[----:B------:R-:W-:Y:S02]  /*0f50*/  LEA.HI.X.SX32 R14, R227, RZ, 0x1, P2 ;  /* 0x000000ffe30e7211 */ /* 0x000fe400010f0eff */
[----:B------:R-:W-:Y:S02]  /*0f60*/  LEA R26, P3, R11, UR8, 0x1 ;  /* 0x000000080b1a7c11 */ /* 0x000fe4000f8608ff */
[----:B------:R-:W-:Y:S02]  /*0f70*/  IADD3 R67, PT, PT, R2, R225, RZ ;  /* 0x000000e102437210 */ /* 0x000fe40007ffe0ff */
[----:B------:R-:W-:-:S02]  /*0f80*/  LEA R22, P2, R13, UR6, 0x1 ;  /* 0x000000060d167c11 */ /* 0x000fc4000f8408ff */
[----:B------:R-:W-:Y:S01]  /*0f90*/  LEA.HI.X R37, R9, UR9, R10, 0x1, P0 ;  /* 0x0000000909257c11 */ /* 0x000fe200080f0c0a */
[----:B------:R-:W-:Y:S01]  /*0fa0*/  IMAD.WIDE R8, R5, 0x2, R238 ;  /* 0x0000000205087825 */ /* 0x000fe200078e02ee */
[----:B------:R-:W-:Y:S02]  /*0fb0*/  LEA.HI.X R27, R11, UR9, R12, 0x1, P3 ;  /* 0x000000090b1b7c11 */ /* 0x000fe400098f0c0c */
[----:B------:R-:W-:Y:S01]  /*0fc0*/  LEA.HI.X R23, R13, UR7, R14, 0x1, P2 ;  /* 0x000000070d177c11 */ /* 0x000fe200090f0c0e */
[--C-:B------:R-:W-:Y:S01]  /*0fd0*/  IMAD.WIDE R10, R67, 0x2, R236.reuse ;  /* 0x00000002430a7825 */ /* 0x100fe200078e02ec */
[----:B------:R-:W-:Y:S01]  /*0fe0*/  LDGSTS.E.BYPASS.LTC128B.128 [R205], desc[UR4][R8.64] ;  /* 0x0000000008cd7fae */ /* 0x000fe2000b981a04 */
[----:B------:R-:W-:Y:S02]  /*0ff0*/  ISETP.GE.AND P0, PT, R4, 0x80, PT ;  /* 0x000000800400780c */ /* 0x000fe40003f06270 */
[----:B------:R-:W-:Y:S01]  /*1000*/  IMAD.WIDE R12, R215, 0x2, R236 ;  /* 0x00000002d70c7825 */ /* 0x000fe200078e02ec */
[----:B------:R1:W-:Y:S01]  /*1010*/  LDGSTS.E.BYPASS.LTC128B.128 [R204], desc[UR4][R10.64] ;  /* 0x000000000acc7fae */ /* 0x0003e2000b981a04 */
[----:B------:R-:W-:-:S02]  /*1020*/  MOV R183, R28 ;  /* 0x0000001c00b77202 */ /* 0x000fc40000000f00 */
[----:B------:R-:W-:Y:S01]  /*1030*/  CS2R R28, SRZ ;  /* 0x00000000001c7805 */ /* 0x000fe2000001ff00 */
[----:B------:R-:W-:Y:S01]  /*1040*/  IMAD.WIDE R14, R141, 0x2, R236 ;  /* 0x000000028d0e7825 */ /* 0x000fe200078e02ec */
[----:B------:R2:W-:Y:S01]  /*1050*/  LDGSTS.E.BYPASS.LTC128B.128 [R203], desc[UR4][R12.64] ;  /* 0x000000000ccb7fae */ /* 0x0005e2000b981a04 */
[----:B------:R-:W-:Y:S02]  /*1060*/  MOV R181, R30 ;  /* 0x0000001e00b57202 */ /* 0x000fe40000000f00 */
[----:B------:R-:W-:Y:S02]  /*1070*/  CS2R R30, SRZ ;  /* 0x00000000001e7805 */ /* 0x000fe4000001ff00 */
[----:B------:R-:W-:Y:S01]  /*1080*/  MOV R180, R32 ;  /* 0x0000002000b47202 */ /* 0x000fe20000000f00 */
[----:B------:R3:W-:Y:S01]  /*1090*/  LDGSTS.E.BYPASS.LTC128B.128 [R202], desc[UR4][R14.64] ;  /* 0x000000000eca7fae */ /* 0x0007e2000b981a04 */
[----:B------:R-:W-:Y:S02]  /*10a0*/  MOV R3, R34 ;  /* 0x0000002200037202 */ /* 0x000fe40000000f00 */
[----:B------:R-:W-:-:S02]  /*10b0*/  CS2R R34, SRZ ;  /* 0x0000000000227805 */ /* 0x000fc4000001ff00 */
[----:B------:R-:W-:Y:S01]  /*10c0*/  SHF.R.S32.HI R189, RZ, 0x1f, R4 ;  /* 0x0000001fffbd7819 */ /* 0x000fe20000011404 */
[----:B------:R-:W-:Y:S01]  /*10d0*/  LDGSTS.E.BYPASS.LTC128B.128 [R201], desc[UR4][R6.64] ;  /* 0x0000000006c97fae */ /* 0x000fe2000b981a04 */
[----:B------:R-:W-:Y:S02]  /*10e0*/  CS2R R32, SRZ ;  /* 0x0000000000207805 */ /* 0x000fe4000001ff00 */
[----:B-1----:R-:W-:Y:S02]  /*10f0*/  CS2R R10, SRZ ;  /* 0x00000000000a7805 */ /* 0x002fe4000001ff00 */
[----:B------:R-:W-:Y:S01]  /*1100*/  CS2R R8, SRZ ;  /* 0x0000000000087805 */ /* 0x000fe2000001ff00 */
[----:B------:R-:W0:Y:S01]  /*1110*/  LDGDEPBAR ;  /* 0x00000000000079af */ /* 0x000e220000000000 */
[----:B--2---:R-:W-:Y:S02]  /*1120*/  CS2R R12, SRZ ;  /* 0x00000000000c7805 */ /* 0x004fe4000001ff00 */
[----:B------:R-:W-:Y:S01]  /*1130*/  LEA.HI R189, R189, R4, RZ, 0x5 ;  /* 0x00000004bdbd7211 */ /* 0x000fe200078f28ff */
[----:B------:R-:W-:Y:S01]  /*1140*/  LDGSTS.E.BYPASS.LTC128B.128 [R200], desc[UR4][R16.64+0x40] ;  /* 0x0000004010c87fae */ /* 0x000fe2000b981a04 */
[----:B---3--:R-:W-:-:S03]  /*1150*/  CS2R R14, SRZ ;  /* 0x00000000000e7805 */ /* 0x008fc6000001ff00 */
[----:B------:R-:W-:Y:S04]  /*1160*/  LDGSTS.E.BYPASS.LTC128B.128 [R198], desc[UR4][R18.64+0x40] ;  /* 0x0000004012c67fae */ /* 0x000fe8000b981a04 */
[----:B------:R-:W-:Y:S04]  /*1170*/  LDGSTS.E.BYPASS.LTC128B.128 [R196], desc[UR4][R20.64+0x40] ;  /* 0x0000004014c47fae */ /* 0x000fe8000b981a04 */
[----:B------:R-:W-:Y:S04]  /*1180*/  LDGSTS.E.BYPASS.LTC128B.128 [R195], desc[UR4][R22.64+0x40] ;  /* 0x0000004016c37fae */ /* 0x000fe8000b981a04 */
[----:B------:R-:W-:Y:S04]  /*1190*/  LDGSTS.E.BYPASS.LTC128B.128 [R194], desc[UR4][R24.64+0x40] ;  /* 0x0000004018c27fae */ /* 0x000fe8000b981a04 */
[----:B------:R-:W-:Y:S04]  /*11a0*/  LDGSTS.E.BYPASS.LTC128B.128 [R192], desc[UR4][R26.64+0x40] ;  /* 0x000000401ac07fae */ /* 0x000fe8000b981a04 */
[----:B------:R-:W-:Y:S04]  /*11b0*/  LDGSTS.E.BYPASS.LTC128B.128 [R190], desc[UR4][R36.64+0x40] ;  /* 0x0000004024be7fae */ /* 0x000fe8000b981a04 */
[----:B------:R-:W-:Y:S04]  /*11c0*/  LDGSTS.E.BYPASS.LTC128B.128 [R187], desc[UR4][R38.64+0x40] ;  /* 0x0000004026bb7fae */ /* 0x000fe8000b981a04 */
[----:B------:R-:W0:Y:S04]  /*11d0*/  LDGDEPBAR ;  /* 0x00000000000079af */ /* 0x000e280000000000 */
[----:B------:R-:W-:Y:S04]  /*11e0*/  LDGSTS.E.BYPASS.LTC128B.128 [R186], desc[UR4][R16.64+0x80] ;  /* 0x0000008010ba7fae */ /* 0x000fe8000b981a04 */
[----:B------:R-:W-:Y:S04]  /*11f0*/  LDGSTS.E.BYPASS.LTC128B.128 [R185], desc[UR4][R18.64+0x80] ;  /* 0x0000008012b97fae */ /* 0x000fe8000b981a04 */
[----:B------:R1:W-:Y:S04]  /*1200*/  LDGSTS.E.BYPASS.LTC128B.128 [R184], desc[UR4][R20.64+0x80] ;  /* 0x0000008014b87fae */ /* 0x0003e8000b981a04 */
[----:B------:R2:W-:Y:S04]  /*1210*/  LDGSTS.E.BYPASS.LTC128B.128 [R183], desc[UR4][R22.64+0x80] ;  /* 0x0000008016b77fae */ /* 0x0005e8000b981a04 */
[----:B------:R-:W-:Y:S04]  /*1220*/  LDGSTS.E.BYPASS.LTC128B.128 [R182], desc[UR4][R24.64+0x80] ;  /* 0x0000008018b67fae */ /* 0x000fe8000b981a04 */
[----:B------:R-:W-:Y:S01]  /*1230*/  LDGSTS.E.BYPASS.LTC128B.128 [R181], desc[UR4][R26.64+0x80] ;  /* 0x000000801ab57fae */ /* 0x000fe2000b981a04 */
[----:B-1----:R-:W-:-:S03]  /*1240*/  CS2R R20, SRZ ;  /* 0x0000000000147805 */ /* 0x002fc6000001ff00 */
[----:B------:R1:W-:Y:S01]  /*1250*/  LDGSTS.E.BYPASS.LTC128B.128 [R180], desc[UR4][R36.64+0x80] ;  /* 0x0000008024b47fae */ /* 0x0003e2000b981a04 */
[----:B--2---:R-:W-:-:S03]  /*1260*/  CS2R R22, SRZ ;  /* 0x0000000000167805 */ /* 0x004fc6000001ff00 */
[----:B------:R2:W-:Y:S04]  /*1270*/  LDGSTS.E.BYPASS.LTC128B.128 [R3], desc[UR4][R38.64+0x80] ;  /* 0x0000008026037fae */ /* 0x0005e8000b981a04 */
[----:B------:R-:W0:Y:S01]  /*1280*/  LDGDEPBAR ;  /* 0x00000000000079af */ /* 0x000e220000000000 */
[----:B-1----:R-:W-:Y:S02]  /*1290*/  CS2R R36, SRZ ;  /* 0x0000000000247805 */ /* 0x002fe4000001ff00 */
[----:B--2---:R-:W-:Y:S01]  /*12a0*/  CS2R R38, SRZ ;  /* 0x0000000000267805 */ /* 0x004fe2000001ff00 */
[----:B------:R-:W-:Y:S06]  /*12b0*/  @!P0 BRA `(.L_x_0) ;  /* 0x0000003800a48947 */ /* 0x000fec0003800000 */
[----:B------:R-:W-:Y:S01]  /*12c0*/  ISETP.GE.U32.AND P1, PT, R4, 0xe0, PT ;  /* 0x000000e00400780c */ /* 0x000fe20003f26070 */
[----:B------:R-:W-:Y:S01]  /*12d0*/  IMAD.MOV.U32 R188, RZ, RZ, RZ ;  /* 0x000000ffffbc7224 */ /* 0x000fe200078e00ff */
[C---:B------:R-:W-:Y:S01]  /*12e0*/  LEA.HI.SX32 R2, R189.reuse, 0xfffffffd, 0x1b ;  /* 0xfffffffdbd027811 */ /* 0x040fe200078fdaff */
[----:B------:R-:W-:Y:S01]  /*12f0*/  IMAD.MOV.U32 R35, RZ, RZ, RZ ;  /* 0x000000ffff237224 */ /* 0x000fe200078e00ff */
[----:B------:R-:W-:Y:S02]  /*1300*/  LEA.HI.SX32 R4, R189, 0xfffffffd, 0x1b ;  /* 0xfffffffdbd047811 */ /* 0x000fe400078fdaff */
[----:B------:R-:W-:Y:S02]  /*1310*/  VIMNMX R2, PT, PT, R2, 0x1, !PT ;  /* 0x0000000102027848 */ /* 0x000fe40007fe0100 */
[----:B------:R-:W-:Y:S02]  /*1320*/  VIMNMX R4, PT, PT, R4, 0x1, !PT ;  /* 0x0000000104047848 */ /* 0x000fe40007fe0100 */
[----:B------:R-:W-:-:S04]  /*1330*/  LOP3.LUT R2, R2, 0x3, RZ, 0xc0, !PT ;  /* 0x0000000302027812 */ /* 0x000fc800078ec0ff */
[----:B------:R-:W-:Y:S01]  /*1340*/  ISETP.NE.AND P0, PT, R2, RZ, PT ;  /* 0x000000ff0200720c */ /* 0x000fe20003f05270 */
[----:B------:R-:W-:-:S12]  /*1350*/  @!P1 BRA `(.L_x_1) ;  /* 0x0000002800dc9947 */ /* 0x000fd80003800000 */
[----:B------:R-:W-:Y:S01]  /*1360*/  LOP3.LUT R188, R4, 0x7fffffc, RZ, 0xc0, !PT ;  /* 0x07fffffc04bc7812 */ /* 0x000fe200078ec0ff */
[----:B------:R-:W-:Y:S01]  /*1370*/  VIADD R216, R67, 0x60 ;  /* 0x0000006043d87836 */ /* 0x000fe20000000000 */
[----:B------:R-:W-:Y:S01]  /*1380*/  IADD3 R214, PT, PT, R141, 0x60, RZ ;  /* 0x000000608dd67810 */ /* 0x000fe20007ffe0ff */
[----:B------:R-:W-:Y:S01]  /*1390*/  VIADD R215, R215, 0x60 ;  /* 0x00000060d7d77836 */ /* 0x000fe20000000000 */
[----:B------:R-:W-:Y:S01]  /*13a0*/  CS2R R34, SRZ ;  /* 0x0000000000227805 */ /* 0x000fe2000001ff00 */
        /* <DEDUP_REMOVED lines=9> */
[----:B------:R-:W-:-:S02]  /*1440*/  CS2R R8, SRZ ;  /* 0x0000000000087805 */ /* 0x000fc4000001ff00 */
[----:B------:R-:W-:Y:S02]  /*1450*/  CS2R R22, SRZ ;  /* 0x0000000000167805 */ /* 0x000fe4000001ff00 */
[----:B------:R-:W-:Y:S02]  /*1460*/  CS2R R20, SRZ ;  /* 0x0000000000147805 */ /* 0x000fe4000001ff00 */
[----:B------:R-:W-:Y:S02]  /*1470*/  CS2R R14, SRZ ;  /* 0x00000000000e7805 */ /* 0x000fe4000001ff00 */
[----:B------:R-:W-:Y:S02]  /*1480*/  CS2R R12, SRZ ;  /* 0x00000000000c7805 */ /* 0x000fe4000001ff00 */
        /* <DEDUP_REMOVED lines=53> */
[----:B------:R-:W-:Y:S01]  /*17e0*/  CS2R R36, SRZ ;  /* 0x0000000000247805 */ /* 0x000fe2000001ff00 */
[----:B------:R-:W-:-:S07]  /*17f0*/  IMAD.MOV R217, RZ, RZ, -R188 ;  /* 0x000000ffffd97224 */ /* 0x000fce00078e0abc */
.L_x_2:
[----:B------:R-:W1:Y:S01]  /*1800*/  S2R R6, SR_LANEID ;  /* 0x0000000000067919 */ /* 0x000e620000000000 */
[----:B------:R-:W-:Y:S01]  /*1810*/  MOV R246, 0x400 ;  /* 0x0000040000f67802 */ /* 0x000fe20000000f00 */
[----:B------:R-:W2:Y:S01]  /*1820*/  LDC.64 R238, c[0x0][0x380] ;  /* 0x0000e000ffee7b82 */ /* 0x000ea20000000a00 */
[----:B------:R-:W-:-:S04]  /*1830*/  DEPBAR.LE SB0, 0x2 ;  /* 0x000080800000791a */ /* 0x000fc80000000000 */
[----:B------:R-:W3:Y:S01]  /*1840*/  S2R R5, SR_CgaCtaId ;  /* 0x0000000000057919 */ /* 0x000ee20000008800 */
[----:B------:R-:W-:Y:S02]  /*1850*/  VIADD R217, R217, 0x4 ;  /* 0x00000004d9d97836 */ /* 0x000fe40000000000 */
[----:B------:R-:W4:Y:S01]  /*1860*/  LDC.64 R236, c[0x0][0x388] ;  /* 0x0000e200ffec7b82 */ /* 0x000f220000000a00 */
[----:B------:R-:W5:Y:S01]  /*1870*/  S2R R7, SR_SWINHI ;  /* 0x0000000000077919 */ /* 0x000f620000002f00 */
[----:B-1----:R-:W-:-:S04]  /*1880*/  SHF.R.U32.HI R4, RZ, 0x3, R6 ;  /* 0x00000003ff047819 */ /* 0x002fc80000011606 */
[C---:B------:R-:W-:Y:S01]  /*1890*/  SHF.L.U32 R220, R4.reuse, 0x3, RZ ;  /* 0x0000000304dc7819 */ /* 0x040fe200000006ff */
[----:B------:R-:W-:Y:S01]  /*18a0*/  IMAD.SHL.U32 R16, R4, 0x8, RZ ;  /* 0x0000000804107824 */ /* 0x000fe200078e00ff */
[----:B---3--:R-:W-:Y:S02]  /*18b0*/  LEA R246, R5, R246, 0x18 ;  /* 0x000000f605f67211 */ /* 0x008fe400078ec0ff */
[----:B------:R-:W-:Y:S02]  /*18c0*/  LOP3.LUT R5, R6, 0x7, RZ, 0xc0, !PT ;  /* 0x0000000706057812 */ /* 0x000fe400078ec0ff */
[----:B------:R-:W-:Y:S02]  /*18d0*/  MOV R18, R246 ;  /* 0x000000f600127202 */ /* 0x000fe40000000f00 */
[----:B-----5:R-:W-:Y:S01]  /*18e0*/  MOV R19, R7 ;  /* 0x0000000700137202 */ /* 0x020fe20000000f00 */
[--C-:B------:R-:W-:Y:S01]  /*18f0*/  IMAD R222, R245, 0x1000, R246.reuse ;  /* 0x00001000f5de7824 */ /* 0x100fe200078e02f6 */
[----:B------:R-:W-:Y:S01]  /*1900*/  LOP3.LUT R25, R16, 0x8, R5, 0xe2, !PT ;  /* 0x0000000810197812 */ /* 0x000fe200078ee205 */
[----:B------:R-:W-:Y:S01]  /*1910*/  IMAD R235, R244, 0x1000, R246 ;  /* 0x00001000f4eb7824 */ /* 0x000fe200078e02f6 */
[----:B------:R-:W-:Y:S01]  /*1920*/  SHF.R.U32.HI R6, RZ, 0x4, R6 ;  /* 0x00000004ff067819 */ /* 0x000fe20000011606 */
[----:B------:R-:W-:Y:S01]  /*1930*/  IMAD.WIDE.U32 R16, R199, 0x2, R18 ;  /* 0x00000002c7107825 */ /* 0x000fe200078e0012 */
[----:B------:R-:W-:-:S03]  /*1940*/  LOP3.LUT R220, R220, 0x8, RZ, 0xe2, !PT ;  /* 0x00000008dcdc7812 */ /* 0x000fc600078ee2ff */
[C---:B------:R-:W-:Y:S01]  /*1950*/  IMAD R5, R6.reuse, 0x8, R5 ;  /* 0x0000000806057824 */ /* 0x040fe200078e0205 */
[----:B------:R-:W-:Y:S01]  /*1960*/  BAR.SYNC.DEFER_BLOCKING 0x0 ;  /* 0x0000000000007b1d */ /* 0x000fe20000010000 */
[----:B------:R-:W-:Y:S01]  /*1970*/  IMAD.SHL.U32 R218, R6, 0x8, RZ ;  /* 0x0000000806da7824 */ /* 0x000fe200078e00ff */
[C---:B------:R-:W-:Y:S01]  /*1980*/  IADD3 R66, P1, PT, R16.reuse, 0x6000, RZ ;  /* 0x0000600010427810 */ /* 0x040fe20007f3e0ff */
[----:B------:R-:W-:Y:S01]  /*1990*/  IMAD.WIDE.U32 R6, R197, 0x2, R18 ;  /* 0x00000002c5067825 */ /* 0x000fe200078e0012 */
[----:B------:R-:W-:-:S03]  /*19a0*/  IADD3 R16, P2, PT, R16, 0xe000, RZ ;  /* 0x0000e00010107810 */ /* 0x000fc60007f5e0ff */
[--C-:B------:R-:W-:Y:S01]  /*19b0*/  IMAD.X R67, RZ, RZ, R17.reuse, P1 ;  /* 0x000000ffff437224 */ /* 0x100fe200008e0611 */
[C---:B------:R-:W-:Y:S01]  /*19c0*/  IADD3 R64, P1, PT, R6.reuse, 0x6000, RZ ;  /* 0x0000600006407810 */ /* 0x040fe20007f3e0ff */
[----:B------:R-:W-:Y:S02]  /*19d0*/  IMAD R220, R5, 0x10, R220 ;  /* 0x0000001005dc7824 */ /* 0x000fe400078e02dc */
[----:B------:R-:W-:Y:S01]  /*19e0*/  IMAD.X R17, RZ, RZ, R17, P2 ;  /* 0x000000ffff117224 */ /* 0x000fe200010e0611 */
[----:B------:R-:W-:Y:S01]  /*19f0*/  IADD3 R6, P2, PT, R6, 0xe000, RZ ;  /* 0x0000e00006067810 */ /* 0x000fe20007f5e0ff */
[--C-:B------:R-:W-:Y:S01]  /*1a00*/  IMAD.WIDE.U32 R4, R193, 0x2, R18.reuse ;  /* 0x00000002c1047825 */ /* 0x100fe200078e0012 */
[----:B------:R-:W-:Y:S02]  /*1a10*/  MOV R141, R66 ;  /* 0x00000042008d7202 */ /* 0x000fe40000000f00 */
[----:B------:R-:W-:Y:S01]  /*1a20*/  MOV R149, R16 ;  /* 0x0000001000957202 */ /* 0x000fe20000000f00 */
[----:B------:R-:W-:-:S04]  /*1a30*/  IMAD.WIDE.U32 R18, R191, 0x2, R18 ;  /* 0x00000002bf127825 */ /* 0x000fc800078e0012 */
[----:B------:R-:W-:Y:S01]  /*1a40*/  IMAD.X R65, RZ, RZ, R7, P1 ;  /* 0x000000ffff417224 */ /* 0x000fe200008e0607 */
[----:B------:R-:W-:Y:S01]  /*1a50*/  IADD3.X R7, PT, PT, RZ, R7, RZ, P2, !PT ;  /* 0x00000007ff077210 */ /* 0x000fe200017fe4ff */
[----:B------:R-:W-:Y:S01]  /*1a60*/  IMAD R218, R25, 0x10, R218 ;  /* 0x0000001019da7824 */ /* 0x000fe200078e02da */
[----:B------:R-:W-:Y:S01]  /*1a70*/  IADD3 R26, P1, PT, R4, 0x6000, RZ ;  /* 0x00006000041a7810 */ /* 0x000fe20007f3e0ff */
[----:B--2---:R-:W-:Y:S01]  /*1a80*/  IMAD.WIDE.U32 R66, R209, 0x2, R238 ;  /* 0x00000002d1427825 */ /* 0x004fe200078e00ee */
[C---:B------:R-:W-:Y:S02]  /*1a90*/  IADD3 R24, P2, PT, R18.reuse, 0x6000, RZ ;  /* 0x0000600012187810 */ /* 0x040fe40007f5e0ff */
[----:B------:R-:W-:Y:S01]  /*1aa0*/  IADD3 R18, P4, PT, R18, 0xe000, RZ ;  /* 0x0000e00012127810 */ /* 0x000fe20007f9e0ff */
[----:B------:R-:W-:Y:S01]  /*1ab0*/  IMAD.X R27, RZ, RZ, R5, P1 ;  /* 0x000000ffff1b7224 */ /* 0x000fe200008e0605 */
[----:B------:R-:W-:Y:S01]  /*1ac0*/  IADD3 R4, P3, PT, R4, 0xe000, RZ ;  /* 0x0000e00004047810 */ /* 0x000fe20007f7e0ff */
[--C-:B------:R-:W-:Y:S01]  /*1ad0*/  IMAD.X R25, RZ, RZ, R19.reuse, P2 ;  /* 0x000000ffff197224 */ /* 0x100fe200010e0613 */
[----:B------:R-:W-:Y:S01]  /*1ae0*/  MOV R143, R64 ;  /* 0x00000040008f7202 */ /* 0x000fe20000000f00 */
[----:B------:R-:W-:Y:S01]  /*1af0*/  IMAD.X R19, RZ, RZ, R19, P4 ;  /* 0x000000ffff137224 */ /* 0x000fe200020e0613 */
[----:B------:R-:W-:Y:S01]  /*1b00*/  MOV R145, R26 ;  /* 0x0000001a00917202 */ /* 0x000fe20000000f00 */
[--C-:B------:R-:W-:Y:S01]  /*1b10*/  IMAD.WIDE.U32 R26, R210, 0x2, R238.reuse ;  /* 0x00000002d21a7825 */ /* 0x100fe200078e00ee */
[----:B------:R-:W-:Y:S01]  /*1b20*/  MOV R147, R24 ;  /* 0x0000001800937202 */ /* 0x000fe20000000f00 */
[----:B------:R-:W-:Y:S01]  /*1b30*/  @!PT LDS RZ, [RZ] ;  /* 0x00000000fffff984 */ /* 0x000fe20000000800 */
[----:B------:R-:W-:Y:S01]  /*1b40*/  @!PT LDS RZ, [RZ] ;  /* 0x00000000fffff984 */ /* 0x000fe20000000800 */
[----:B------:R-:W-:Y:S01]  /*1b50*/  @!PT LDS RZ, [RZ] ;  /* 0x00000000fffff984 */ /* 0x000fe20000000800 */
[----:B------:R-:W-:Y:S01]  /*1b60*/  LDGSTS.E.BYPASS.LTC128B.128 [R141], desc[UR4][R66.64] ;  /* 0x00000000428d7fae */ /* 0x000fe2000b981a04 */
[----:B------:R-:W-:Y:S01]  /*1b70*/  MOV R159, R18 ;  /* 0x00000012009f7202 */ /* 0x000fe20000000f00 */
[--C-:B------:R-:W-:Y:S01]  /*1b80*/  IMAD.WIDE.U32 R64, R211, 0x2, R238.reuse ;  /* 0x00000002d3407825 */ /* 0x100fe200078e00ee */
[----:B------:R-:W-:Y:S01]  /*1b90*/  MOV R151, R6 ;  /* 0x0000000600977202 */ /* 0x000fe20000000f00 */
[----:B------:R1:W-:Y:S01]  /*1ba0*/  LDGSTS.E.BYPASS.LTC128B.128 [R143], desc[UR4][R26.64] ;  /* 0x000000001a8f7fae */ /* 0x0003e2000b981a04 */
[----:B------:R-:W-:Y:S01]  /*1bb0*/  ISETP.NE.AND P1, PT, R217, RZ, PT ;  /* 0x000000ffd900720c */ /* 0x000fe20003f25270 */
[----:B------:R-:W-:-:S02]  /*1bc0*/  IMAD.WIDE.U32 R18, R212, 0x2, R238 ;  /* 0x00000002d4127825 */ /* 0x000fc400078e00ee */
[----:B------:R2:W-:Y:S02]  /*1bd0*/  LDGSTS.E.BYPASS.LTC128B.128 [R145], desc[UR4][R64.64] ;  /* 0x0000000040917fae */ /* 0x0005e4000b981a04 */
[----:B------:R-:W-:Y:S02]  /*1be0*/  IMAD.X R5, RZ, RZ, R5, P3 ;  /* 0x000000ffff057224 */ /* 0x000fe400018e0605 */
[--C-:B----4-:R-:W-:Y:S01]  /*1bf0*/  IMAD.WIDE.U32 R24, R216, 0x2, R236.reuse ;  /* 0x00000002d8187825 */ /* 0x110fe200078e00ec */
[----:B------:R3:W-:Y:S02]  /*1c00*/  LDGSTS.E.BYPASS.LTC128B.128 [R147], desc[UR4][R18.64] ;  /* 0x0000000012937fae */ /* 0x0007e4000b981a04 */
[----:B------:R-:W-:Y:S01]  /*1c10*/  MOV R157, R4 ;  /* 0x00000004009d7202 */ /* 0x000fe20000000f00 */
[----:B------:R-:W-:Y:S01]  /*1c20*/  IMAD.WIDE.U32 R16, R215, 0x2, R236 ;  /* 0x00000002d7107825 */ /* 0x000fe200078e00ec */
[----:B------:R4:W-:Y:S01]  /*1c30*/  LDGSTS.E.BYPASS.LTC128B.128 [R149], desc[UR4][R24.64] ;  /* 0x0000000018957fae */ /* 0x0009e2000b981a04 */
[----:B-1----:R-:W-:-:S02]  /*1c40*/  IADD3 R27, PT, PT, R235, 0x400, RZ ;  /* 0x00000400eb1b7810 */ /* 0x002fc40007ffe0ff */
[--C-:B------:R-:W-:Y:S01]  /*1c50*/  IMAD.WIDE.U32 R4, R214, 0x2, R236.reuse ;  /* 0x00000002d6047825 */ /* 0x100fe200078e00ec */
[----:B------:R1:W-:Y:S03]  /*1c60*/  LDGSTS.E.BYPASS.LTC128B.128 [R151], desc[UR4][R16.64] ;  /* 0x0000000010977fae */ /* 0x0003e6000b981a04 */
[C---:B--2---:R-:W-:Y:S01]  /*1c70*/  VIADD R65, R222.reuse, 0x8000 ;  /* 0x00008000de417836 */ /* 0x044fe20000000000 */
[----:B------:R2:W-:Y:S01]  /*1c80*/  LDGSTS.E.BYPASS.LTC128B.128 [R157], desc[UR4][R4.64] ;  /* 0x00000000049d7fae */ /* 0x0005e2000b981a04 */
[----:B---3--:R-:W-:Y:S02]  /*1c90*/  VIADD R19, R222, 0x8400 ;  /* 0x00008400de137836 */ /* 0x008fe40000000000 */
[----:B------:R-:W-:-:S04]  /*1ca0*/  IMAD.WIDE.U32 R6, R213, 0x2, R236 ;  /* 0x00000002d5067825 */ /* 0x000fc800078e00ec */
[C---:B----4-:R-:W-:Y:S01]  /*1cb0*/  VIADD R25, R222.reuse, 0x8800 ;  /* 0x00008800de197836 */ /* 0x050fe20000000000 */
[----:B------:R3:W-:Y:S01]  /*1cc0*/  LDGSTS.E.BYPASS.LTC128B.128 [R159], desc[UR4][R6.64] ;  /* 0x00000000069f7fae */ /* 0x0007e2000b981a04 */
[----:B-1----:R-:W-:Y:S02]  /*1cd0*/  VIADD R17, R222, 0x8c00 ;  /* 0x00008c00de117836 */ /* 0x002fe40000000000 */
[----:B------:R-:W-:Y:S01]  /*1ce0*/  IMAD.U32 R144, R218, 0x2, R235 ;  /* 0x00000002da907824 */ /* 0x000fe200078e00eb */
[----:B------:R-:W0:Y:S01]  /*1cf0*/  LDGDEPBAR ;  /* 0x00000000000079af */ /* 0x000e220000000000 */
[C---:B------:R-:W-:Y:S01]  /*1d00*/  IMAD.U32 R65, R220.reuse, 0x2, R65 ;  /* 0x00000002dc417824 */ /* 0x040fe200078e0041 */
[C---:B--2---:R-:W-:Y:S01]  /*1d10*/  LEA R4, R220.reuse, R17, 0x1 ;  /* 0x00000011dc047211 */ /* 0x044fe200078e08ff */
[C---:B------:R-:W-:Y:S02]  /*1d20*/  IMAD.U32 R164, R220.reuse, 0x2, R19 ;  /* 0x00000002dca47824 */ /* 0x040fe400078e0013 */
[----:B------:R-:W-:Y:S01]  /*1d30*/  IMAD.U32 R25, R220, 0x2, R25 ;  /* 0x00000002dc197824 */ /* 0x000fe200078e0019 */
[----:B------:R-:W-:Y:S01]  /*1d40*/  LDSM.16.M88.4 R144, [R144] ;  /* 0x000000009090783b */ /* 0x000fe20000000200 */
[----:B------:R-:W-:-:S02]  /*1d50*/  IMAD.U32 R140, R218, 0x2, R27 ;  /* 0x00000002da8c7824 */ /* 0x000fc400078e001b */
[----:B------:R-:W-:Y:S01]  /*1d60*/  VIADD R17, R235, 0x800 ;  /* 0x00000800eb117836 */ /* 0x000fe20000000000 */
[----:B------:R-:W1:Y:S01]  /*1d70*/  LDSM.16.M88.4 R64, [R65] ;  /* 0x000000004140783b */ /* 0x000e620000000200 */
[----:B------:R-:W-:Y:S02]  /*1d80*/  VIADD R151, R222, 0x8e00 ;  /* 0x00008e00de977836 */ /* 0x000fe40000000000 */
[----:B------:R-:W-:Y:S01]  /*1d90*/  IMAD.U32 R17, R218, 0x2, R17 ;  /* 0x00000002da117824 */ /* 0x000fe200078e0011 */
[----:B------:R-:W2:Y:S01]  /*1da0*/  LDSM.16.M88.4 R164, [R164] ;  /* 0x00000000a4a4783b */ /* 0x000ea20000000200 */
[C---:B------:R-:W-:Y:S02]  /*1db0*/  VIADD R149, R222.reuse, 0x8a00 ;  /* 0x00008a00de957836 */ /* 0x040fe40000000000 */
[----:B------:R-:W-:Y:S01]  /*1dc0*/  VIADD R241, R222, 0xac00 ;  /* 0x0000ac00def17836 */ /* 0x000fe20000000000 */
[----:B------:R-:W4:Y:S01]  /*1dd0*/  LDSM.16.M88.4 R24, [R25] ;  /* 0x000000001918783b */ /* 0x000f220000000200 */
[----:B------:R-:W-:-:S03]  /*1de0*/  IMAD.U32 R149, R220, 0x2, R149 ;  /* 0x00000002dc957824 */ /* 0x000fc600078e0095 */
[----:B---3--:R-:W3:Y:S01]  /*1df0*/  LDSM.16.M88.4 R4, [R4] ;  /* 0x000000000404783b */ /* 0x008ee20000000200 */
[----:B------:R-:W-:-:S03]  /*1e00*/  LEA R241, R220, R241, 0x1 ;  /* 0x000000f1dcf17211 */ /* 0x000fc600078e08ff */
[----:B------:R-:W5:Y:S04]  /*1e10*/  LDSM.16.M88.4 R140, [R140] ;  /* 0x000000008c8c783b */ /* 0x000f680000000200 */
[----:B------:R-:W5:Y:S01]  /*1e20*/  LDSM.16.M88.4 R16, [R17] ;  /* 0x000000001110783b */ /* 0x000f620000000200 */
[C---:B-1----:R-:W-:Y:S08]  /*1e30*/  HMMA.16816.F32 R36, R144.reuse, R64, R36 ;  /* 0x000000409024723c */ /* 0x042ff00000001824 */
[C---:B------:R-:W-:Y:S08]  /*1e40*/  HMMA.16816.F32 R40, R144.reuse, R66, R40 ;  /* 0x000000429028723c */ /* 0x040ff00000001828 */
[C---:B--2---:R-:W-:Y:S08]  /*1e50*/  HMMA.16816.F32 R44, R144.reuse, R164, R44 ;  /* 0x000000a4902c723c */ /* 0x044ff0000000182c */
[C---:B------:R-:W-:Y:S08]  /*1e60*/  HMMA.16816.F32 R48, R144.reuse, R166, R48 ;  /* 0x000000a69030723c */ /* 0x040ff00000001830 */
[C---:B----4-:R-:W-:Y:S08]  /*1e70*/  HMMA.16816.F32 R52, R144.reuse, R24, R52 ;  /* 0x000000189034723c */ /* 0x050ff00000001834 */
[C---:B------:R-:W-:Y:S08]  /*1e80*/  HMMA.16816.F32 R56, R144.reuse, R26, R56 ;  /* 0x0000001a9038723c */ /* 0x040ff00000001838 */
[C---:B---3--:R-:W-:Y:S08]  /*1e90*/  HMMA.16816.F32 R72, R144.reuse, R4, R72 ;  /* 0x000000049048723c */ /* 0x048ff00000001848 */
[----:B------:R-:W-:Y:S01]  /*1ea0*/  HMMA.16816.F32 R76, R144, R6, R76 ;  /* 0x00000006904c723c */ /* 0x000fe2000000184c */
[----:B------:R-:W-:Y:S01]  /*1eb0*/  VIADD R145, R235, 0xc00 ;  /* 0x00000c00eb917836 */ /* 0x000fe20000000000 */
[----:B------:R-:W-:Y:S01]  /*1ec0*/  LEA R144, R220, R151, 0x1 ;  /* 0x00000097dc907211 */ /* 0x000fe200078e08ff */
[----:B------:R-:W-:Y:S01]  /*1ed0*/  VIADD R147, R222, 0x8600 ;  /* 0x00008600de937836 */ /* 0x000fe20000000000 */
[----:B------:R-:W-:Y:S01]  /*1ee0*/  LDSM.16.M88.4 R148, [R149] ;  /* 0x000000009594783b */ /* 0x000fe20000000200 */
[----:B------:R-:W-:-:S02]  /*1ef0*/  IMAD.U32 R145, R218, 0x2, R145 ;  /* 0x00000002da917824 */ /* 0x000fc400078e0091 */
[----:B------:R-:W-:Y:S01]  /*1f00*/  IMAD.U32 R156, R220, 0x2, R147 ;  /* 0x00000002dc9c7824 */ /* 0x000fe200078e0093 */
[C---:B-----5:R-:W-:Y:S02]  /*1f10*/  HMMA.16816.F32 R80, R140.reuse, R64, R80 ;  /* 0x000000408c50723c */ /* 0x060fe40000001850 */
[----:B------:R1:W2:Y:S04]  /*1f20*/  LDSM.16.M88.4 R172, [R145] ;  /* 0x0000000091ac783b */ /* 0x0002a80000000200 */
[----:B------:R-:W-:Y:S02]  /*1f30*/  LDSM.16.M88.4 R156, [R156] ;  /* 0x000000009c9c783b */ /* 0x000fe40000000200 */
[----:B------:R-:W-:Y:S01]  /*1f40*/  HMMA.16816.F32 R84, R140, R66, R84 ;  /* 0x000000428c54723c */ /* 0x000fe20000001854 */
[----:B-1----:R-:W-:-:S05]  /*1f50*/  IADD3 R145, PT, PT, R235, 0x600, RZ ;  /* 0x00000600eb917810 */ /* 0x002fca0007ffe0ff */
[----:B------:R-:W-:Y:S02]  /*1f60*/  IMAD.U32 R168, R218, 0x2, R145 ;  /* 0x00000002daa87824 */ /* 0x000fe400078e0091 */
[C---:B------:R-:W-:Y:S01]  /*1f70*/  HMMA.16816.F32 R88, R140.reuse, R164, R88 ;  /* 0x000000a48c58723c */ /* 0x040fe20000001858 */
[----:B------:R-:W-:Y:S04]  /*1f80*/  LDSM.16.M88.4 R144, [R144] ;  /* 0x000000009090783b */ /* 0x000fe80000000200 */
[----:B------:R-:W-:Y:S03]  /*1f90*/  LDSM.16.M88.4 R168, [R168] ;  /* 0x00000000a8a8783b */ /* 0x000fe60000000200 */
[C---:B------:R-:W-:Y:S08]  /*1fa0*/  HMMA.16816.F32 R92, R140.reuse, R166, R92 ;  /* 0x000000a68c5c723c */ /* 0x040ff0000000185c */
[C---:B------:R-:W-:Y:S08]  /*1fb0*/  HMMA.16816.F32 R96, R140.reuse, R24, R96 ;  /* 0x000000188c60723c */ /* 0x040ff00000001860 */
[C---:B------:R-:W-:Y:S08]  /*1fc0*/  HMMA.16816.F32 R100, R140.reuse, R26, R100 ;  /* 0x0000001a8c64723c */ /* 0x040ff00000001864 */
[C---:B------:R-:W-:Y:S08]  /*1fd0*/  HMMA.16816.F32 R104, R140.reuse, R4, R104 ;  /* 0x000000048c68723c */ /* 0x040ff00000001868 */
[----:B------:R-:W-:Y:S01]  /*1fe0*/  HMMA.16816.F32 R108, R140, R6, R108 ;  /* 0x000000068c6c723c */ /* 0x000fe2000000186c */
[----:B------:R-:W-:-:S02]  /*1ff0*/  VIADD R141, R235, 0x200 ;  /* 0x00000200eb8d7836 */ /* 0x000fc40000000000 */
[----:B------:R-:W-:Y:S02]  /*2000*/  VIADD R143, R222, 0x8200 ;  /* 0x00008200de8f7836 */ /* 0x000fe40000000000 */
[----:B------:R-:W-:Y:S02]  /*2010*/  IMAD.U32 R176, R218, 0x2, R141 ;  /* 0x00000002dab07824 */ /* 0x000fe400078e008d */
[----:B------:R-:W-:Y:S01]  /*2020*/  IMAD.U32 R143, R220, 0x2, R143 ;  /* 0x00000002dc8f7824 */ /* 0x000fe200078e008f */
[-C--:B------:R-:W-:Y:S03]  /*2030*/  HMMA.16816.F32 R128, R16, R24.reuse, R128 ;  /* 0x000000181080723c */ /* 0x080fe60000001880 */
[----:B------:R-:W-:Y:S04]  /*2040*/  LDSM.16.M88.4 R176, [R176] ;  /* 0x00000000b0b0783b */ /* 0x000fe80000000200 */
[----:B------:R-:W1:Y:S01]  /*2050*/  LDSM.16.M88.4 R140, [R143] ;  /* 0x000000008f8c783b */ /* 0x000e620000000200 */
[----:B--2---:R-:W-:Y:S01]  /*2060*/  HMMA.16816.F32 R20, R172, R24, R20 ;  /* 0x00000018ac14723c */ /* 0x004fe20000001814 */
[----:B------:R-:W-:-:S07]  /*2070*/  VIADD R25, R235, 0xe00 ;  /* 0x00000e00eb197836 */ /* 0x000fce0000000000 */
[C---:B------:R-:W-:Y:S08]  /*2080*/  HMMA.16816.F32 R112, R16.reuse, R64, R112 ;  /* 0x000000401070723c */ /* 0x040ff00000001870 */
[C---:B------:R-:W-:Y:S08]  /*2090*/  HMMA.16816.F32 R116, R16.reuse, R66, R116 ;  /* 0x000000421074723c */ /* 0x040ff00000001874 */
[C---:B------:R-:W-:Y:S08]  /*20a0*/  HMMA.16816.F32 R120, R16.reuse, R164, R120 ;  /* 0x000000a41078723c */ /* 0x040ff00000001878 */
[C---:B------:R-:W-:Y:S08]  /*20b0*/  HMMA.16816.F32 R124, R16.reuse, R166, R124 ;  /* 0x000000a6107c723c */ /* 0x040ff0000000187c */
[C---:B------:R-:W-:Y:S08]  /*20c0*/  HMMA.16816.F32 R132, R16.reuse, R26, R132 ;  /* 0x0000001a1084723c */ /* 0x040ff00000001884 */
[C---:B------:R-:W-:Y:S08]  /*20d0*/  HMMA.16816.F32 R136, R16.reuse, R4, R136 ;  /* 0x000000041088723c */ /* 0x040ff00000001888 */
[----:B------:R-:W-:Y:S01]  /*20e0*/  HMMA.16816.F32 R152, R16, R6, R152 ;  /* 0x000000061098723c */ /* 0x000fe20000001898 */
[----:B------:R-:W-:-:S04]  /*20f0*/  VIADD R17, R235, 0xa00 ;  /* 0x00000a00eb117836 */ /* 0x000fc80000000000 */
[----:B------:R-:W-:-:S03]  /*2100*/  IMAD.U32 R17, R218, 0x2, R17 ;  /* 0x00000002da117824 */ /* 0x000fc600078e0011 */
[C---:B-1----:R-:W-:Y:S03]  /*2110*/  HMMA.16816.F32 R36, R176.reuse, R140, R36 ;  /* 0x0000008cb024723c */ /* 0x042fe60000001824 */
[----:B------:R-:W1:Y:S05]  /*2120*/  LDSM.16.M88.4 R16, [R17] ;  /* 0x000000001110783b */ /* 0x000e6a0000000200 */
[C---:B------:R-:W-:Y:S08]  /*2130*/  HMMA.16816.F32 R40, R176.reuse, R142, R40 ;  /* 0x0000008eb028723c */ /* 0x040ff00000001828 */
[C---:B------:R-:W-:Y:S08]  /*2140*/  HMMA.16816.F32 R44, R176.reuse, R156, R44 ;  /* 0x0000009cb02c723c */ /* 0x040ff0000000182c */
[C---:B------:R-:W-:Y:S08]  /*2150*/  HMMA.16816.F32 R48, R176.reuse, R158, R48 ;  /* 0x0000009eb030723c */ /* 0x040ff00000001830 */
[C---:B------:R-:W-:Y:S08]  /*2160*/  HMMA.16816.F32 R52, R176.reuse, R148, R52 ;  /* 0x00000094b034723c */ /* 0x040ff00000001834 */
[C---:B------:R-:W-:Y:S08]  /*2170*/  HMMA.16816.F32 R56, R176.reuse, R150, R56 ;  /* 0x00000096b038723c */ /* 0x040ff00000001838 */
[C---:B------:R-:W-:Y:S08]  /*2180*/  HMMA.16816.F32 R72, R176.reuse, R144, R72 ;  /* 0x00000090b048723c */ /* 0x040ff00000001848 */
[----:B------:R-:W-:Y:S01]  /*2190*/  HMMA.16816.F32 R76, R176, R146, R76 ;  /* 0x00000092b04c723c */ /* 0x000fe2000000184c */
[----:B------:R-:W-:-:S06]  /*21a0*/  LEA R176, R218, R25, 0x1 ;  /* 0x00000019dab07211 */ /* 0x000fcc00078e08ff */
[----:B------:R-:W2:Y:S01]  /*21b0*/  LDSM.16.M88.4 R176, [R176] ;  /* 0x00000000b0b0783b */ /* 0x000ea20000000200 */
[----:B------:R-:W-:-:S04]  /*21c0*/  DEPBAR.LE SB0, 0x2 ;  /* 0x000080800000791a */ /* 0x000fc80000000000 */
[----:B------:R-:W-:Y:S01]  /*21d0*/  HMMA.16816.F32 R8, R172, R26, R8 ;  /* 0x0000001aac08723c */ /* 0x000fe20000001808 */
[----:B------:R-:W-:-:S04]  /*21e0*/  VIADD R27, R209, 0x20 ;  /* 0x00000020d11b7836 */ /* 0x000fc80000000000 */
[----:B------:R-:W-:Y:S01]  /*21f0*/  IMAD.WIDE.U32 R24, R27, 0x2, R238 ;  /* 0x000000021b187825 */ /* 0x000fe200078e00ee */
[----:B------:R-:W-:Y:S02]  /*2200*/  BAR.SYNC.DEFER_BLOCKING 0x0 ;  /* 0x0000000000007b1d */ /* 0x000fe40000010000 */
[C---:B------:R-:W-:Y:S08]  /*2210*/  HMMA.16816.F32 R28, R172.reuse, R4, R28 ;  /* 0x00000004ac1c723c */ /* 0x040ff0000000181c */
[----:B------:R-:W-:Y:S01]  /*2220*/  HMMA.16816.F32 R4, R172, R6, R32 ;  /* 0x00000006ac04723c */ /* 0x000fe20000001820 */
[----:B------:R-:W-:-:S02]  /*2230*/  VIADD R33, R210, 0x20 ;  /* 0x00000020d2217836 */ /* 0x000fc40000000000 */
[----:B------:R-:W-:Y:S02]  /*2240*/  VIADD R35, R216, 0x20 ;  /* 0x00000020d8237836 */ /* 0x000fe40000000000 */
[----:B------:R-:W-:-:S03]  /*2250*/  IMAD.WIDE.U32 R26, R33, 0x2, R238 ;  /* 0x00000002211a7825 */ /* 0x000fc600078e00ee */
[C---:B------:R-:W-:Y:S01]  /*2260*/  HMMA.16816.F32 R160, R172.reuse, R64, R160 ;  /* 0x00000040aca0723c */ /* 0x040fe200000018a0 */
[----:B------:R-:W-:Y:S02]  /*2270*/  VIADD R33, R215, 0x20 ;  /* 0x00000020d7217836 */ /* 0x000fe40000000000 */
[--C-:B------:R-:W-:Y:S01]  /*2280*/  IMAD.WIDE.U32 R34, R35, 0x2, R236.reuse ;  /* 0x0000000223227825 */ /* 0x100fe200078e00ec */
[----:B------:R-:W-:Y:S01]  /*2290*/  @!PT LDS RZ, [RZ] ;  /* 0x00000000fffff984 */ /* 0x000fe20000000800 */
[----:B------:R-:W-:Y:S01]  /*22a0*/  @!PT LDS RZ, [RZ] ;  /* 0x00000000fffff984 */ /* 0x000fe20000000800 */
[----:B------:R-:W-:Y:S01]  /*22b0*/  @!PT LDS RZ, [RZ] ;  /* 0x00000000fffff984 */ /* 0x000fe20000000800 */
[----:B------:R-:W-:Y:S03]  /*22c0*/  LDGSTS.E.BYPASS.LTC128B.128 [R208], desc[UR4][R24.64] ;  /* 0x0000000018d07fae */ /* 0x000fe6000b981a04 */
[----:B------:R-:W-:Y:S01]  /*22d0*/  IMAD.WIDE.U32 R32, R33, 0x2, R236 ;  /* 0x0000000221207825 */ /* 0x000fe200078e00ec */
[----:B------:R-:W-:Y:S01]  /*22e0*/  HMMA.16816.F32 R64, R172, R66, R68 ;  /* 0x00000042ac40723c */ /* 0x000fe20000001844 */
[----:B------:R3:W-:Y:S02]  /*22f0*/  LDGSTS.E.BYPASS.LTC128B.128 [R207], desc[UR4][R26.64] ;  /* 0x000000001acf7fae */ /* 0x0007e4000b981a04 */
[----:B------:R-:W-:-:S02]  /*2300*/  VIADD R71, R211, 0x20 ;  /* 0x00000020d3477836 */ /* 0x000fc40000000000 */
[----:B------:R-:W-:Y:S02]  /*2310*/  VIADD R69, R212, 0x20 ;  /* 0x00000020d4457836 */ /* 0x000fe40000000000 */
[--C-:B------:R-:W-:Y:S01]  /*2320*/  IMAD.WIDE.U32 R70, R71, 0x2, R238.reuse ;  /* 0x0000000247467825 */ /* 0x100fe200078e00ee */
[----:B------:R-:W-:Y:S03]  /*2330*/  HMMA.16816.F32 R60, R172, R164, R60 ;  /* 0x000000a4ac3c723c */ /* 0x000fe6000000183c */
[----:B------:R-:W-:Y:S01]  /*2340*/  VIADD R165, R214, 0x20 ;  /* 0x00000020d6a57836 */ /* 0x000fe20000000000 */
[----:B------:R4:W-:Y:S01]  /*2350*/  LDGSTS.E.BYPASS.LTC128B.128 [R206], desc[UR4][R70.64] ;  /* 0x0000000046ce7fae */ /* 0x0009e2000b981a04 */
[----:B------:R-:W-:-:S03]  /*2360*/  IMAD.WIDE.U32 R68, R69, 0x2, R238 ;  /* 0x0000000245447825 */ /* 0x000fc600078e00ee */
[----:B------:R-:W-:Y:S01]  /*2370*/  HMMA.16816.F32 R12, R172, R166, R12 ;  /* 0x000000a6ac0c723c */ /* 0x000fe2000000180c */
[----:B------:R-:W-:Y:S01]  /*2380*/  VIADD R167, R213, 0x20 ;  /* 0x00000020d5a77836 */ /* 0x000fe20000000000 */
[----:B------:R5:W-:Y:S01]  /*2390*/  LDGSTS.E.BYPASS.LTC128B.128 [R205], desc[UR4][R68.64] ;  /* 0x0000000044cd7fae */ /* 0x000be2000b981a04 */
[--C-:B---3--:R-:W-:Y:S01]  /*23a0*/  IMAD.WIDE.U32 R26, R165, 0x2, R236.reuse ;  /* 0x00000002a51a7825 */ /* 0x108fe200078e00ec */
[----:B------:R-:W-:Y:S02]  /*23b0*/  IADD3 R165, PT, PT, R235, 0x2400, RZ ;  /* 0x00002400eba57810 */ /* 0x000fe40007ffe0ff */
[----:B------:R-:W-:Y:S01]  /*23c0*/  LDGSTS.E.BYPASS.LTC128B.128 [R204], desc[UR4][R34.64] ;  /* 0x0000000022cc7fae */ /* 0x000fe2000b981a04 */
[----:B------:R-:W-:Y:S01]  /*23d0*/  IMAD.WIDE.U32 R24, R167, 0x2, R236 ;  /* 0x00000002a7187825 */ /* 0x000fe200078e00ec */
[----:B------:R-:W-:Y:S02]  /*23e0*/  HMMA.16816.F32 R80, R168, R140, R80 ;  /* 0x0000008ca850723c */ /* 0x000fe40000001850 */
[----:B------:R3:W-:Y:S01]  /*23f0*/  LDGSTS.E.BYPASS.LTC128B.128 [R203], desc[UR4][R32.64] ;  /* 0x0000000020cb7fae */ /* 0x0007e2000b981a04 */
[----:B----4-:R-:W-:-:S02]  /*2400*/  VIADD R71, R235, 0x2000 ;  /* 0x00002000eb477836 */ /* 0x010fc40000000000 */
[----:B------:R-:W-:Y:S01]  /*2410*/  VIADD R167, R222, 0xa000 ;  /* 0x0000a000dea77836 */ /* 0x000fe20000000000 */
[----:B------:R-:W-:Y:S01]  /*2420*/  LDGSTS.E.BYPASS.LTC128B.128 [R202], desc[UR4][R26.64] ;  /* 0x000000001aca7fae */ /* 0x000fe2000b981a04 */
[----:B------:R-:W-:Y:S01]  /*2430*/  IMAD.U32 R172, R218, 0x2, R71 ;  /* 0x00000002daac7824 */ /* 0x000fe200078e0047 */
[C---:B------:R-:W-:Y:S01]  /*2440*/  HMMA.16816.F32 R84, R168.reuse, R142, R84 ;  /* 0x0000008ea854723c */ /* 0x040fe20000001854 */
[----:B-----5:R-:W-:Y:S01]  /*2450*/  IMAD.U32 R68, R220, 0x2, R167 ;  /* 0x00000002dc447824 */ /* 0x020fe200078e00a7 */
[----:B------:R4:W-:Y:S04]  /*2460*/  LDGSTS.E.BYPASS.LTC128B.128 [R201], desc[UR4][R24.64] ;  /* 0x0000000018c97fae */ /* 0x0009e8000b981a04 */
[----:B------:R-:W-:Y:S02]  /*2470*/  LDSM.16.M88.4 R172, [R172] ;  /* 0x00000000acac783b */ /* 0x000fe40000000200 */
[C---:B------:R-:W-:Y:S02]  /*2480*/  HMMA.16816.F32 R88, R168.reuse, R156, R88 ;  /* 0x0000009ca858723c */ /* 0x040fe40000001858 */
[----:B------:R-:W5:Y:S04]  /*2490*/  LDSM.16.M88.4 R68, [R68] ;  /* 0x000000004444783b */ /* 0x000f680000000200 */
[----:B------:R-:W0:Y:S02]  /*24a0*/  LDGDEPBAR ;  /* 0x00000000000079af */ /* 0x000e240000000000 */
[C---:B------:R-:W-:Y:S08]  /*24b0*/  HMMA.16816.F32 R92, R168.reuse, R158, R92 ;  /* 0x0000009ea85c723c */ /* 0x040ff0000000185c */
[C---:B------:R-:W-:Y:S08]  /*24c0*/  HMMA.16816.F32 R96, R168.reuse, R148, R96 ;  /* 0x00000094a860723c */ /* 0x040ff00000001860 */
[C---:B------:R-:W-:Y:S08]  /*24d0*/  HMMA.16816.F32 R100, R168.reuse, R150, R100 ;  /* 0x00000096a864723c */ /* 0x040ff00000001864 */
[C---:B------:R-:W-:Y:S08]  /*24e0*/  HMMA.16816.F32 R104, R168.reuse, R144, R104 ;  /* 0x00000090a868723c */ /* 0x040ff00000001868 */
[----:B------:R-:W-:Y:S01]  /*24f0*/  HMMA.16816.F32 R108, R168, R146, R108 ;  /* 0x00000092a86c723c */ /* 0x000fe2000000186c */
[----:B------:R-:W-:-:S02]  /*2500*/  VIADD R169, R222, 0xa400 ;  /* 0x0000a400dea97836 */ /* 0x000fc40000000000 */
[----:B------:R-:W-:Y:S02]  /*2510*/  VIADD R171, R222, 0xa800 ;  /* 0x0000a800deab7836 */ /* 0x000fe40000000000 */
[C---:B---3--:R-:W-:Y:S02]  /*2520*/  IMAD.U32 R32, R220.reuse, 0x2, R169 ;  /* 0x00000002dc207824 */ /* 0x048fe400078e00a9 */
[----:B----4-:R-:W-:Y:S01]  /*2530*/  IMAD.U32 R24, R220, 0x2, R171 ;  /* 0x00000002dc187824 */ /* 0x010fe200078e00ab */
[C---:B-1----:R-:W-:Y:S01]  /*2540*/  HMMA.16816.F32 R112, R16.reuse, R140, R112 ;  /* 0x0000008c1070723c */ /* 0x042fe20000001870 */
[----:B------:R-:W-:Y:S02]  /*2550*/  IMAD.U32 R168, R218, 0x2, R165 ;  /* 0x00000002daa87824 */ /* 0x000fe400078e00a5 */
[----:B------:R-:W1:Y:S04]  /*2560*/  LDSM.16.M88.4 R32, [R32] ;  /* 0x000000002020783b */ /* 0x000e680000000200 */
[----:B------:R-:W3:Y:S01]  /*2570*/  LDSM.16.M88.4 R24, [R24] ;  /* 0x000000001818783b */ /* 0x000ee20000000200 */
[C---:B------:R-:W-:Y:S03]  /*2580*/  HMMA.16816.F32 R116, R16.reuse, R142, R116 ;  /* 0x0000008e1074723c */ /* 0x040fe60000001874 */
[----:B------:R-:W-:Y:S05]  /*2590*/  LDSM.16.M88.4 R168, [R168] ;  /* 0x00000000a8a8783b */ /* 0x000fea0000000200 */
[C---:B------:R-:W-:Y:S08]  /*25a0*/  HMMA.16816.F32 R120, R16.reuse, R156, R120 ;  /* 0x0000009c1078723c */ /* 0x040ff00000001878 */
[C---:B------:R-:W-:Y:S08]  /*25b0*/  HMMA.16816.F32 R124, R16.reuse, R158, R124 ;  /* 0x0000009e107c723c */ /* 0x040ff0000000187c */
[C---:B------:R-:W-:Y:S08]  /*25c0*/  HMMA.16816.F32 R128, R16.reuse, R148, R128 ;  /* 0x000000941080723c */ /* 0x040ff00000001880 */
[C---:B------:R-:W-:Y:S08]  /*25d0*/  HMMA.16816.F32 R132, R16.reuse, R150, R132 ;  /* 0x000000961084723c */ /* 0x040ff00000001884 */
[C---:B------:R-:W-:Y:S08]  /*25e0*/  HMMA.16816.F32 R136, R16.reuse, R144, R136 ;  /* 0x000000901088723c */ /* 0x040ff00000001888 */
[----:B------:R-:W-:Y:S01]  /*25f0*/  HMMA.16816.F32 R152, R16, R146, R152 ;  /* 0x000000921098723c */ /* 0x000fe20000001898 */
[----:B------:R-:W4:Y:S07]  /*2600*/  LDSM.16.M88.4 R16, [R241] ;  /* 0x00000000f110783b */ /* 0x000f2e0000000200 */
[C---:B--2---:R-:W-:Y:S08]  /*2610*/  HMMA.16816.F32 R60, R176.reuse, R156, R60 ;  /* 0x0000009cb03c723c */ /* 0x044ff0000000183c */
[----:B------:R-:W-:Y:S01]  /*2620*/  HMMA.16816.F32 R156, R176, R158, R12 ;  /* 0x0000009eb09c723c */ /* 0x000fe2000000180c */
[----:B------:R-:W-:-:S04]  /*2630*/  VIADD R13, R235, 0x2800 ;  /* 0x00002800eb0d7836 */ /* 0x000fc80000000000 */
[----:B------:R-:W-:-:S03]  /*2640*/  IMAD.U32 R13, R218, 0x2, R13 ;  /* 0x00000002da0d7824 */ /* 0x000fc600078e000d */
[C---:B------:R-:W-:Y:S02]  /*2650*/  HMMA.16816.F32 R28, R176.reuse, R144, R28 ;  /* 0x00000090b01c723c */ /* 0x040fe4000000181c */
[----:B------:R2:W4:Y:S06]  /*2660*/  LDSM.16.M88.4 R164, [R13] ;  /* 0x000000000da4783b */ /* 0x00052c0000000200 */
[----:B------:R-:W-:Y:S01]  /*2670*/  HMMA.16816.F32 R144, R176, R146, R4 ;  /* 0x00000092b090723c */ /* 0x000fe20000001804 */
[----:B------:R-:W-:Y:S02]  /*2680*/  VIADD R5, R235, 0x2c00 ;  /* 0x00002c00eb057836 */ /* 0x000fe40000000000 */
[----:B--2---:R-:W-:-:S02]  /*2690*/  VIADD R13, R222, 0xaa00 ;  /* 0x0000aa00de0d7836 */ /* 0x004fc40000000000 */
[----:B------:R-:W-:-:S03]  /*26a0*/  VIADD R7, R235, 0x2600 ;  /* 0x00002600eb077836 */ /* 0x000fc60000000000 */
[C---:B-----5:R-:W-:Y:S08]  /*26b0*/  HMMA.16816.F32 R36, R172.reuse, R68, R36 ;  /* 0x00000044ac24723c */ /* 0x060ff00000001824 */
[C---:B------:R-:W-:Y:S08]  /*26c0*/  HMMA.16816.F32 R40, R172.reuse, R70, R40 ;  /* 0x00000046ac28723c */ /* 0x040ff00000001828 */
[C---:B-1----:R-:W-:Y:S08]  /*26d0*/  HMMA.16816.F32 R44, R172.reuse, R32, R44 ;  /* 0x00000020ac2c723c */ /* 0x042ff0000000182c */
[C---:B------:R-:W-:Y:S08]  /*26e0*/  HMMA.16816.F32 R48, R172.reuse, R34, R48 ;  /* 0x00000022ac30723c */ /* 0x040ff00000001830 */
[C---:B---3--:R-:W-:Y:S08]  /*26f0*/  HMMA.16816.F32 R52, R172.reuse, R24, R52 ;  /* 0x00000018ac34723c */ /* 0x048ff00000001834 */
[C---:B------:R-:W-:Y:S08]  /*2700*/  HMMA.16816.F32 R56, R172.reuse, R26, R56 ;  /* 0x0000001aac38723c */ /* 0x040ff00000001838 */
[C---:B----4-:R-:W-:Y:S08]  /*2710*/  HMMA.16816.F32 R72, R172.reuse, R16, R72 ;  /* 0x00000010ac48723c */ /* 0x050ff00000001848 */
[----:B------:R-:W-:Y:S01]  /*2720*/  HMMA.16816.F32 R76, R172, R18, R76 ;  /* 0x00000012ac4c723c */ /* 0x000fe2000000184c */
[----:B------:R-:W-:-:S02]  /*2730*/  IMAD.U32 R172, R218, 0x2, R5 ;  /* 0x00000002daac7824 */ /* 0x000fc400078e0005 */
[----:B------:R-:W-:-:S04]  /*2740*/  VIADD R5, R235, 0x2200 ;  /* 0x00002200eb057836 */ /* 0x000fc80000000000 */
[----:B------:R-:W1:Y:S01]  /*2750*/  LDSM.16.M88.4 R172, [R172] ;  /* 0x00000000acac783b */ /* 0x000e620000000200 */
[C---:B------:R-:W-:Y:S08]  /*2760*/  HMMA.16816.F32 R160, R176.reuse, R140, R160 ;  /* 0x0000008cb0a0723c */ /* 0x040ff000000018a0 */
[C---:B------:R-:W-:Y:S08]  /*2770*/  HMMA.16816.F32 R20, R176.reuse, R148, R20 ;  /* 0x00000094b014723c */ /* 0x040ff00000001814 */
[----:B------:R-:W-:Y:S01]  /*2780*/  HMMA.16816.F32 R140, R176, R142, R64 ;  /* 0x0000008eb08c723c */ /* 0x000fe20000001840 */
[----:B------:R-:W-:-:S05]  /*2790*/  VIADD R65, R222, 0xae00 ;  /* 0x0000ae00de417836 */ /* 0x000fca0000000000 */
[----:B------:R-:W-:Y:S02]  /*27a0*/  LEA R4, R220, R65, 0x1 ;  /* 0x00000041dc047211 */ /* 0x000fe400078e08ff */
[----:B------:R-:W-:Y:S01]  /*27b0*/  HMMA.16816.F32 R148, R176, R150, R8 ;  /* 0x00000096b094723c */ /* 0x000fe20000001808 */
[C---:B------:R-:W-:Y:S01]  /*27c0*/  IADD3 R11, PT, PT, R222.reuse, 0xa600, RZ ;  /* 0x0000a600de0b7810 */ /* 0x040fe20007ffe0ff */
[----:B------:R-:W-:Y:S02]  /*27d0*/  VIADD R9, R222, 0xa200 ;  /* 0x0000a200de097836 */ /* 0x000fe40000000000 */
[C---:B------:R-:W-:Y:S02]  /*27e0*/  IMAD.U32 R8, R220.reuse, 0x2, R13 ;  /* 0x00000002dc087824 */ /* 0x040fe400078e000d */
[C---:B------:R-:W-:Y:S02]  /*27f0*/  IMAD.U32 R12, R220.reuse, 0x2, R9 ;  /* 0x00000002dc0c7824 */ /* 0x040fe400078e0009 */
[----:B------:R-:W-:Y:S01]  /*2800*/  IMAD.U32 R64, R220, 0x2, R11 ;  /* 0x00000002dc407824 */ /* 0x000fe200078e000b */
[C---:B------:R-:W-:Y:S01]  /*2810*/  HMMA.16816.F32 R80, R168.reuse, R68, R80 ;  /* 0x00000044a850723c */ /* 0x040fe20000001850 */
[C---:B------:R-:W-:Y:S01]  /*2820*/  IMAD.U32 R177, R218.reuse, 0x2, R7 ;  /* 0x00000002dab17824 */ /* 0x040fe200078e0007 */
[----:B------:R-:W-:Y:S04]  /*2830*/  LDSM.16.M88.4 R8, [R8] ;  /* 0x000000000808783b */ /* 0x000fe80000000200 */
[----:B------:R-:W-:Y:S02]  /*2840*/  LDSM.16.M88.4 R12, [R12] ;  /* 0x000000000c0c783b */ /* 0x000fe40000000200 */
[C---:B------:R-:W-:Y:S02]  /*2850*/  HMMA.16816.F32 R84, R168.reuse, R70, R84 ;  /* 0x00000046a854723c */ /* 0x040fe40000001854 */
[----:B------:R-:W-:Y:S06]  /*2860*/  LDSM.16.M88.4 R64, [R64] ;  /* 0x000000004040783b */ /* 0x000fec0000000200 */
[C---:B------:R-:W-:Y:S08]  /*2870*/  HMMA.16816.F32 R88, R168.reuse, R32, R88 ;  /* 0x00000020a858723c */ /* 0x040ff00000001858 */
[C---:B------:R-:W-:Y:S08]  /*2880*/  HMMA.16816.F32 R92, R168.reuse, R34, R92 ;  /* 0x00000022a85c723c */ /* 0x040ff0000000185c */
[C---:B------:R-:W-:Y:S08]  /*2890*/  HMMA.16816.F32 R96, R168.reuse, R24, R96 ;  /* 0x00000018a860723c */ /* 0x040ff00000001860 */
[C---:B------:R-:W-:Y:S08]  /*28a0*/  HMMA.16816.F32 R100, R168.reuse, R26, R100 ;  /* 0x0000001aa864723c */ /* 0x040ff00000001864 */
[C---:B------:R-:W-:Y:S08]  /*28b0*/  HMMA.16816.F32 R104, R168.reuse, R16, R104 ;  /* 0x00000010a868723c */ /* 0x040ff00000001868 */
[----:B------:R-:W-:Y:S01]  /*28c0*/  HMMA.16816.F32 R108, R168, R18, R108 ;  /* 0x00000012a86c723c */ /* 0x000fe2000000186c */
[----:B------:R-:W-:-:S02]  /*28d0*/  IMAD.U32 R168, R218, 0x2, R5 ;  /* 0x00000002daa87824 */ /* 0x000fc400078e0005 */
[----:B------:R-:W-:Y:S04]  /*28e0*/  LDSM.16.M88.4 R4, [R4] ;  /* 0x000000000404783b */ /* 0x000fe80000000200 */
[----:B------:R-:W-:Y:S01]  /*28f0*/  LDSM.16.M88.4 R168, [R168] ;  /* 0x00000000a8a8783b */ /* 0x000fe20000000200 */
[C---:B------:R-:W-:Y:S08]  /*2900*/  HMMA.16816.F32 R112, R164.reuse, R68, R112 ;  /* 0x00000044a470723c */ /* 0x040ff00000001870 */
[C---:B------:R-:W-:Y:S08]  /*2910*/  HMMA.16816.F32 R116, R164.reuse, R70, R116 ;  /* 0x00000046a474723c */ /* 0x040ff00000001874 */
[C---:B------:R-:W-:Y:S08]  /*2920*/  HMMA.16816.F32 R120, R164.reuse, R32, R120 ;  /* 0x00000020a478723c */ /* 0x040ff00000001878 */
[C---:B------:R-:W-:Y:S08]  /*2930*/  HMMA.16816.F32 R124, R164.reuse, R34, R124 ;  /* 0x00000022a47c723c */ /* 0x040ff0000000187c */
[C---:B------:R-:W-:Y:S08]  /*2940*/  HMMA.16816.F32 R128, R164.reuse, R24, R128 ;  /* 0x00000018a480723c */ /* 0x040ff00000001880 */
[C---:B------:R-:W-:Y:S08]  /*2950*/  HMMA.16816.F32 R132, R164.reuse, R26, R132 ;  /* 0x0000001aa484723c */ /* 0x040ff00000001884 */
[C---:B------:R-:W-:Y:S08]  /*2960*/  HMMA.16816.F32 R136, R164.reuse, R16, R136 ;  /* 0x00000010a488723c */ /* 0x040ff00000001888 */
[----:B------:R-:W-:Y:S01]  /*2970*/  HMMA.16816.F32 R152, R164, R18, R152 ;  /* 0x00000012a498723c */ /* 0x000fe20000001898 */
[----:B------:R2:W3:Y:S07]  /*2980*/  LDSM.16.M88.4 R164, [R177] ;  /* 0x00000000b1a4783b */ /* 0x0004ee0000000200 */
[----:B-1----:R-:W-:Y:S01]  /*2990*/  HMMA.16816.F32 R160, R172, R68, R160 ;  /* 0x00000044aca0723c */ /* 0x002fe200000018a0 */
[----:B------:R-:W-:-:S02]  /*29a0*/  VIADD R69, R235, 0x2a00 ;  /* 0x00002a00eb457836 */ /* 0x000fc40000000000 */
[----:B--2---:R-:W-:Y:S02]  /*29b0*/  VIADD R177, R222, 0xcc00 ;  /* 0x0000cc00deb17836 */ /* 0x004fe40000000000 */
[----:B------:R-:W-:-:S03]  /*29c0*/  IMAD.U32 R176, R218, 0x2, R69 ;  /* 0x00000002dab07824 */ /* 0x000fc600078e0045 */
[----:B------:R-:W-:Y:S01]  /*29d0*/  HMMA.16816.F32 R28, R172, R16, R28 ;  /* 0x00000010ac1c723c */ /* 0x000fe2000000181c */
[----:B------:R-:W-:-:S07]  /*29e0*/  LEA R177, R220, R177, 0x1 ;  /* 0x000000b1dcb17211 */ /* 0x000fce00078e08ff */
[----:B------:R-:W-:Y:S01]  /*29f0*/  HMMA.16816.F32 R16, R172, R18, R144 ;  /* 0x00000012ac10723c */ /* 0x000fe20000001890 */
[----:B------:R-:W-:Y:S02]  /*2a00*/  VIADD R145, R235, 0x2e00 ;  /* 0x00002e00eb917836 */ /* 0x000fe40000000000 */
[----:B------:R-:W-:-:S05]  /*2a10*/  VIADD R147, R209, 0x40 ;  /* 0x00000040d1937836 */ /* 0x000fca0000000000 */
[C---:B------:R-:W-:Y:S08]  /*2a20*/  HMMA.16816.F32 R60, R172.reuse, R32, R60 ;  /* 0x00000020ac3c723c */ /* 0x040ff0000000183c */
[C---:B------:R-:W-:Y:S08]  /*2a30*/  HMMA.16816.F32 R20, R172.reuse, R24, R20 ;  /* 0x00000018ac14723c */ /* 0x040ff00000001814 */
[C---:B------:R-:W-:Y:S01]  /*2a40*/  HMMA.16816.F32 R68, R172.reuse, R70, R140 ;  /* 0x00000046ac44723c */ /* 0x040fe2000000188c */
[----:B------:R-:W1:Y:S07]  /*2a50*/  LDSM.16.M88.4 R140, [R176] ;  /* 0x00000000b08c783b */ /* 0x000e6e0000000200 */
[----:B------:R-:W-:Y:S01]  /*2a60*/  HMMA.16816.F32 R32, R172, R34, R156 ;  /* 0x00000022ac20723c */ /* 0x000fe2000000189c */
[----:B------:R-:W-:-:S02]  /*2a70*/  VIADD R159, R211, 0x40 ;  /* 0x00000040d39f7836 */ /* 0x000fc40000000000 */
[----:B------:R-:W-:Y:S02]  /*2a80*/  VIADD R157, R212, 0x40 ;  /* 0x00000040d49d7836 */ /* 0x000fe40000000000 */
[----:B------:R-:W-:-:S03]  /*2a90*/  IMAD.WIDE.U32 R158, R159, 0x2, R238 ;  /* 0x000000029f9e7825 */ /* 0x000fc600078e00ee */
[----:B------:R-:W-:Y:S01]  /*2aa0*/  HMMA.16816.F32 R24, R172, R26, R148 ;  /* 0x0000001aac18723c */ /* 0x000fe20000001894 */
[----:B------:R-:W-:Y:S01]  /*2ab0*/  LEA R172, R218, R145, 0x1 ;  /* 0x00000091daac7211 */ /* 0x000fe200078e08ff */
[----:B------:R-:W-:Y:S02]  /*2ac0*/  VIADD R149, R210, 0x40 ;  /* 0x00000040d2957836 */ /* 0x000fe40000000000 */
[----:B------:R-:W-:-:S03]  /*2ad0*/  IMAD.WIDE.U32 R144, R147, 0x2, R238 ;  /* 0x0000000293907825 */ /* 0x000fc600078e00ee */
[----:B------:R-:W2:Y:S01]  /*2ae0*/  LDSM.16.M88.4 R172, [R172] ;  /* 0x00000000acac783b */ /* 0x000ea20000000200 */
[----:B------:R-:W-:-:S04]  /*2af0*/  DEPBAR.LE SB0, 0x2 ;  /* 0x000080800000791a */ /* 0x000fc80000000000 */
[----:B------:R-:W-:Y:S01]  /*2b00*/  BAR.SYNC.DEFER_BLOCKING 0x0 ;  /* 0x0000000000007b1d */ /* 0x000fe20000010000 */
[--C-:B------:R-:W-:Y:S01]  /*2b10*/  IMAD.WIDE.U32 R146, R149, 0x2, R238.reuse ;  /* 0x0000000295927825 */ /* 0x100fe200078e00ee */
[C---:B---3--:R-:W-:Y:S03]  /*2b20*/  HMMA.16816.F32 R80, R164.reuse, R12, R80 ;  /* 0x0000000ca450723c */ /* 0x048fe60000001850 */
[----:B------:R-:W-:Y:S02]  /*2b30*/  VIADD R151, R216, 0x40 ;  /* 0x00000040d8977836 */ /* 0x000fe40000000000 */
[----:B------:R-:W-:Y:S02]  /*2b40*/  VIADD R149, R215, 0x40 ;  /* 0x00000040d7957836 */ /* 0x000fe40000000000 */
[----:B------:R-:W-:Y:S01]  /*2b50*/  IMAD.WIDE.U32 R156, R157, 0x2, R238 ;  /* 0x000000029d9c7825 */ /* 0x000fe200078e00ee */
[----:B------:R-:W-:Y:S03]  /*2b60*/  HMMA.16816.F32 R84, R164, R14, R84 ;  /* 0x0000000ea454723c */ /* 0x000fe60000001854 */
[----:B------:R-:W-:-:S04]  /*2b70*/  IMAD.WIDE.U32 R150, R151, 0x2, R236 ;  /* 0x0000000297967825 */ /* 0x000fc800078e00ec */
[----:B------:R-:W-:Y:S01]  /*2b80*/  IMAD.WIDE.U32 R148, R149, 0x2, R236 ;  /* 0x0000000295947825 */ /* 0x000fe200078e00ec */
[C---:B------:R-:W-:Y:S01]  /*2b90*/  HMMA.16816.F32 R88, R164.reuse, R64, R88 ;  /* 0x00000040a458723c */ /* 0x040fe20000001858 */
[----:B------:R-:W-:Y:S01]  /*2ba0*/  @!PT LDS RZ, [RZ] ;  /* 0x00000000fffff984 */ /* 0x000fe20000000800 */
[----:B------:R-:W-:Y:S01]  /*2bb0*/  @!PT LDS RZ, [RZ] ;  /* 0x00000000fffff984 */ /* 0x000fe20000000800 */
[----:B------:R-:W-:Y:S01]  /*2bc0*/  @!PT LDS RZ, [RZ] ;  /* 0x00000000fffff984 */ /* 0x000fe20000000800 */
[----:B------:R-:W-:Y:S07]  /*2bd0*/  LDGSTS.E.BYPASS.LTC128B.128 [R200], desc[UR4][R144.64] ;  /* 0x0000000090c87fae */ /* 0x000fee000b981a04 */
[C---:B------:R-:W-:Y:S01]  /*2be0*/  HMMA.16816.F32 R92, R164.reuse, R66, R92 ;  /* 0x00000042a45c723c */ /* 0x040fe2000000185c */
[----:B------:R-:W-:Y:S04]  /*2bf0*/  LDGSTS.E.BYPASS.LTC128B.128 [R198], desc[UR4][R146.64] ;  /* 0x0000000092c67fae */ /* 0x000fe8000b981a04 */
[----:B------:R3:W-:Y:S03]  /*2c00*/  LDGSTS.E.BYPASS.LTC128B.128 [R196], desc[UR4][R158.64] ;  /* 0x000000009ec47fae */ /* 0x0007e6000b981a04 */
[C---:B------:R-:W-:Y:S01]  /*2c10*/  HMMA.16816.F32 R96, R164.reuse, R8, R96 ;  /* 0x00000008a460723c */ /* 0x040fe20000001860 */
[----:B------:R4:W-:Y:S04]  /*2c20*/  LDGSTS.E.BYPASS.LTC128B.128 [R195], desc[UR4][R156.64] ;  /* 0x000000009cc37fae */ /* 0x0009e8000b981a04 */
[----:B------:R-:W-:Y:S03]  /*2c30*/  LDGSTS.E.BYPASS.LTC128B.128 [R194], desc[UR4][R150.64] ;  /* 0x0000000096c27fae */ /* 0x000fe6000b981a04 */
[C---:B------:R-:W-:Y:S01]  /*2c40*/  HMMA.16816.F32 R100, R164.reuse, R10, R100 ;  /* 0x0000000aa464723c */ /* 0x040fe20000001864 */
[----:B---3--:R-:W-:Y:S01]  /*2c50*/  VIADD R159, R235, 0x4000 ;  /* 0x00004000eb9f7836 */ /* 0x008fe20000000000 */
[----:B------:R3:W-:Y:S06]  /*2c60*/  LDGSTS.E.BYPASS.LTC128B.128 [R192], desc[UR4][R148.64] ;  /* 0x0000000094c07fae */ /* 0x0007ec000b981a04 */
[C---:B------:R-:W-:Y:S08]  /*2c70*/  HMMA.16816.F32 R104, R164.reuse, R4, R104 ;  /* 0x00000004a468723c */ /* 0x040ff00000001868 */
[----:B------:R-:W-:Y:S01]  /*2c80*/  HMMA.16816.F32 R108, R164, R6, R108 ;  /* 0x00000006a46c723c */ /* 0x000fe2000000186c */
[----:B------:R-:W-:-:S02]  /*2c90*/  VIADD R165, R214, 0x40 ;  /* 0x00000040d6a57836 */ /* 0x000fc40000000000 */
[----:B------:R-:W-:Y:S02]  /*2ca0*/  VIADD R167, R213, 0x40 ;  /* 0x00000040d5a77836 */ /* 0x000fe40000000000 */
[--C-:B------:R-:W-:Y:S01]  /*2cb0*/  IMAD.WIDE.U32 R146, R165, 0x2, R236.reuse ;  /* 0x00000002a5927825 */ /* 0x100fe200078e00ec */
[----:B------:R-:W-:Y:S02]  /*2cc0*/  IADD3 R165, PT, PT, R235, 0x4400, RZ ;  /* 0x00004400eba57810 */ /* 0x000fe40007ffe0ff */
[C---:B------:R-:W-:Y:S01]  /*2cd0*/  HMMA.16816.F32 R36, R168.reuse, R12, R36 ;  /* 0x0000000ca824723c */ /* 0x040fe20000001824 */
[----:B------:R-:W-:Y:S01]  /*2ce0*/  IMAD.WIDE.U32 R144, R167, 0x2, R236 ;  /* 0x00000002a7907825 */ /* 0x000fe200078e00ec */
[----:B------:R-:W-:Y:S03]  /*2cf0*/  LDGSTS.E.BYPASS.LTC128B.128 [R190], desc[UR4][R146.64] ;  /* 0x0000000092be7fae */ /* 0x000fe6000b981a04 */
[----:B------:R-:W-:Y:S01]  /*2d00*/  VIADD R167, R222, 0xc000 ;  /* 0x0000c000dea77836 */ /* 0x000fe20000000000 */
[----:B------:R5:W-:Y:S01]  /*2d10*/  LDGSTS.E.BYPASS.LTC128B.128 [R187], desc[UR4][R144.64] ;  /* 0x0000000090bb7fae */ /* 0x000be2000b981a04 */
[----:B------:R-:W-:Y:S01]  /*2d20*/  IMAD.U32 R165, R218, 0x2, R165 ;  /* 0x00000002daa57824 */ /* 0x000fe200078e00a5 */
[C---:B------:R-:W-:Y:S01]  /*2d30*/  HMMA.16816.F32 R40, R168.reuse, R14, R40 ;  /* 0x0000000ea828723c */ /* 0x040fe20000001828 */
[----:B----4-:R-:W-:Y:S01]  /*2d40*/  IMAD.U32 R156, R220, 0x2, R167 ;  /* 0x00000002dc9c7824 */ /* 0x010fe200078e00a7 */
[----:B------:R-:W0:Y:S04]  /*2d50*/  LDGDEPBAR ;  /* 0x00000000000079af */ /* 0x000e280000000000 */
[----:B------:R-:W-:Y:S02]  /*2d60*/  LDSM.16.M88.4 R164, [R165] ;  /* 0x00000000a5a4783b */ /* 0x000fe40000000200 */
[C---:B------:R-:W-:Y:S08]  /*2d70*/  HMMA.16816.F32 R44, R168.reuse, R64, R44 ;  /* 0x00000040a82c723c */ /* 0x040ff0000000182c */
        /* <DEDUP_REMOVED lines=8> */
[C---:B---3--:R-:W-:Y:S01]  /*2e00*/  IMAD.U32 R148, R220.reuse, 0x2, R169 ;  /* 0x00000002dc947824 */ /* 0x048fe200078e00a9 */
[C---:B-1----:R-:W-:Y:S01]  /*2e10*/  HMMA.16816.F32 R112, R140.reuse, R12, R112 ;  /* 0x0000000c8c70723c */ /* 0x042fe20000001870 */
[----:B-----5:R-:W-:Y:S01]  /*2e20*/  IMAD.U32 R144, R220, 0x2, R171 ;  /* 0x00000002dc907824 */ /* 0x020fe200078e00ab */
[----:B------:R-:W-:Y:S04]  /*2e30*/  LDSM.16.M88.4 R156, [R156] ;  /* 0x000000009c9c783b */ /* 0x000fe80000000200 */
[----:B------:R-:W1:Y:S02]  /*2e40*/  LDSM.16.M88.4 R168, [R168] ;  /* 0x00000000a8a8783b */ /* 0x000e640000000200 */
[C---:B------:R-:W-:Y:S02]  /*2e50*/  HMMA.16816.F32 R116, R140.reuse, R14, R116 ;  /* 0x0000000e8c74723c */ /* 0x040fe40000001874 */
[----:B------:R-:W3:Y:S04]  /*2e60*/  LDSM.16.M88.4 R148, [R148] ;  /* 0x000000009494783b */ /* 0x000ee80000000200 */
[----:B------:R-:W4:Y:S02]  /*2e70*/  LDSM.16.M88.4 R144, [R144] ;  /* 0x000000009090783b */ /* 0x000f240000000200 */
[C---:B------:R-:W-:Y:S08]  /*2e80*/  HMMA.16816.F32 R120, R140.reuse, R64, R120 ;  /* 0x000000408c78723c */ /* 0x040ff00000001878 */
[C---:B------:R-:W-:Y:S08]  /*2e90*/  HMMA.16816.F32 R124, R140.reuse, R66, R124 ;  /* 0x000000428c7c723c */ /* 0x040ff0000000187c */
[C---:B------:R-:W-:Y:S08]  /*2ea0*/  HMMA.16816.F32 R128, R140.reuse, R8, R128 ;  /* 0x000000088c80723c */ /* 0x040ff00000001880 */
[C---:B------:R-:W-:Y:S08]  /*2eb0*/  HMMA.16816.F32 R132, R140.reuse, R10, R132 ;  /* 0x0000000a8c84723c */ /* 0x040ff00000001884 */
[C---:B------:R-:W-:Y:S08]  /*2ec0*/  HMMA.16816.F32 R136, R140.reuse, R4, R136 ;  /* 0x000000048c88723c */ /* 0x040ff00000001888 */
[----:B------:R-:W-:Y:S01]  /*2ed0*/  HMMA.16816.F32 R152, R140, R6, R152 ;  /* 0x000000068c98723c */ /* 0x000fe20000001898 */
[----:B------:R-:W5:Y:S07]  /*2ee0*/  LDSM.16.M88.4 R140, [R177] ;  /* 0x00000000b18c783b */ /* 0x000f6e0000000200 */
[----:B--2---:R-:W-:Y:S01]  /*2ef0*/  HMMA.16816.F32 R20, R172, R8, R20 ;  /* 0x00000008ac14723c */ /* 0x004fe20000001814 */
[----:B------:R-:W-:-:S07]  /*2f00*/  VIADD R9, R235, 0x4800 ;  /* 0x00004800eb097836 */ /* 0x000fce0000000000 */
[C---:B------:R-:W-:Y:S08]  /*2f10*/  HMMA.16816.F32 R60, R172.reuse, R64, R60 ;  /* 0x00000040ac3c723c */ /* 0x040ff0000000183c */
[----:B------:R-:W-:Y:S01]  /*2f20*/  HMMA.16816.F32 R64, R172, R66, R32 ;  /* 0x00000042ac40723c */ /* 0x000fe20000001820 */
[----:B------:R-:W-:-:S06]  /*2f30*/  IMAD.U32 R32, R218, 0x2, R9 ;  /* 0x00000002da207824 */ /* 0x000fcc00078e0009 */
[----:B------:R-:W2:Y:S01]  /*2f40*/  LDSM.16.M88.4 R32, [R32] ;  /* 0x000000002020783b */ /* 0x000ea20000000200 */
[C---:B------:R-:W-:Y:S08]  /*2f50*/  HMMA.16816.F32 R28, R172.reuse, R4, R28 ;  /* 0x00000004ac1c723c */ /* 0x040ff0000000181c */
[----:B------:R-:W-:Y:S01]  /*2f60*/  HMMA.16816.F32 R4, R172, R6, R16 ;  /* 0x00000006ac04723c */ /* 0x000fe20000001810 */
[----:B------:R-:W-:-:S02]  /*2f70*/  VIADD R17, R235, 0x4c00 ;  /* 0x00004c00eb117836 */ /* 0x000fc40000000000 */
[----:B------:R-:W-:-:S05]  /*2f80*/  VIADD R19, R222, 0xc200 ;  /* 0x0000c200de137836 */ /* 0x000fca0000000000 */
[C---:B-1----:R-:W-:Y:S08]  /*2f90*/  HMMA.16816.F32 R36, R168.reuse, R156, R36 ;  /* 0x0000009ca824723c */ /* 0x042ff00000001824 */
[C---:B------:R-:W-:Y:S08]  /*2fa0*/  HMMA.16816.F32 R40, R168.reuse, R158, R40 ;  /* 0x0000009ea828723c */ /* 0x040ff00000001828 */
[C---:B---3--:R-:W-:Y:S08]  /*2fb0*/  HMMA.16816.F32 R44, R168.reuse, R148, R44 ;  /* 0x00000094a82c723c */ /* 0x048ff0000000182c */
[C---:B------:R-:W-:Y:S08]  /*2fc0*/  HMMA.16816.F32 R48, R168.reuse, R150, R48 ;  /* 0x00000096a830723c */ /* 0x040ff00000001830 */
[C---:B----4-:R-:W-:Y:S08]  /*2fd0*/  HMMA.16816.F32 R52, R168.reuse, R144, R52 ;  /* 0x00000090a834723c */ /* 0x050ff00000001834 */
[C---:B------:R-:W-:Y:S08]  /*2fe0*/  HMMA.16816.F32 R56, R168.reuse, R146, R56 ;  /* 0x00000092a838723c */ /* 0x040ff00000001838 */
[C---:B-----5:R-:W-:Y:S08]  /*2ff0*/  HMMA.16816.F32 R72, R168.reuse, R140, R72 ;  /* 0x0000008ca848723c */ /* 0x060ff00000001848 */
[----:B------:R-:W-:Y:S01]  /*3000*/  HMMA.16816.F32 R76, R168, R142, R76 ;  /* 0x0000008ea84c723c */ /* 0x000fe2000000184c */
[----:B------:R-:W-:-:S02]  /*3010*/  IMAD.U32 R168, R218, 0x2, R17 ;  /* 0x00000002daa87824 */ /* 0x000fc400078e0011 */
[----:B------:R-:W-:-:S04]  /*3020*/  VIADD R17, R235, 0x4200 ;  /* 0x00004200eb117836 */ /* 0x000fc80000000000 */
[----:B------:R-:W1:Y:S01]  /*3030*/  LDSM.16.M88.4 R168, [R168] ;  /* 0x00000000a8a8783b */ /* 0x000e620000000200 */
[C---:B------:R-:W-:Y:S08]  /*3040*/  HMMA.16816.F32 R160, R172.reuse, R12, R160 ;  /* 0x0000000caca0723c */ /* 0x040ff000000018a0 */
[----:B------:R-:W-:Y:S01]  /*3050*/  HMMA.16816.F32 R8, R172, R10, R24 ;  /* 0x0000000aac08723c */ /* 0x000fe20000001818 */
[----:B------:R-:W-:Y:S01]  /*3060*/  IADD3 R27, PT, PT, R222, 0xc600, RZ ;  /* 0x0000c600de1b7810 */ /* 0x000fe20007ffe0ff */
[----:B------:R-:W-:-:S04]  /*3070*/  VIADD R25, R235, 0x4600 ;  /* 0x00004600eb197836 */ /* 0x000fc80000000000 */
[----:B------:R-:W-:Y:S02]  /*3080*/  IMAD.U32 R16, R220, 0x2, R27 ;  /* 0x00000002dc107824 */ /* 0x000fe400078e001b */
[----:B------:R-:W-:Y:S01]  /*3090*/  HMMA.16816.F32 R12, R172, R14, R68 ;  /* 0x0000000eac0c723c */ /* 0x000fe20000001844 */
[----:B------:R-:W-:Y:S02]  /*30a0*/  VIADD R69, R222, 0xca00 ;  /* 0x0000ca00de457836 */ /* 0x000fe40000000000 */
[----:B------:R-:W-:Y:S02]  /*30b0*/  IMAD.U32 R172, R218, 0x2, R17 ;  /* 0x00000002daac7824 */ /* 0x000fe400078e0011 */
[C---:B------:R-:W-:Y:S02]  /*30c0*/  IMAD.U32 R68, R220.reuse, 0x2, R19 ;  /* 0x00000002dc447824 */ /* 0x040fe400078e0013 */
[----:B------:R-:W-:Y:S01]  /*30d0*/  IMAD.U32 R24, R220, 0x2, R69 ;  /* 0x00000002dc187824 */ /* 0x000fe200078e0045 */
[C---:B------:R-:W-:Y:S01]  /*30e0*/  HMMA.16816.F32 R80, R164.reuse, R156, R80 ;  /* 0x0000009ca450723c */ /* 0x040fe20000001850 */
[----:B------:R-:W-:Y:S04]  /*30f0*/  LDSM.16.M88.4 R172, [R172] ;  /* 0x00000000acac783b */ /* 0x000fe80000000200 */
[----:B------:R-:W3:Y:S03]  /*3100*/  LDSM.16.M88.4 R68, [R68] ;  /* 0x000000004444783b */ /* 0x000ee60000000200 */
[C---:B------:R-:W-:Y:S01]  /*3110*/  HMMA.16816.F32 R84, R164.reuse, R158, R84 ;  /* 0x0000009ea454723c */ /* 0x040fe20000001854 */
[----:B------:R-:W4:Y:S07]  /*3120*/  LDSM.16.M88.4 R16, [R16] ;  /* 0x000000001010783b */ /* 0x000f2e0000000200 */
[C---:B------:R-:W-:Y:S08]  /*3130*/  HMMA.16816.F32 R88, R164.reuse, R148, R88 ;  /* 0x00000094a458723c */ /* 0x040ff00000001858 */
[C---:B------:R-:W-:Y:S08]  /*3140*/  HMMA.16816.F32 R92, R164.reuse, R150, R92 ;  /* 0x00000096a45c723c */ /* 0x040ff0000000185c */
[C---:B------:R-:W-:Y:S08]  /*3150*/  HMMA.16816.F32 R96, R164.reuse, R144, R96 ;  /* 0x00000090a460723c */ /* 0x040ff00000001860 */
[C---:B------:R-:W-:Y:S08]  /*3160*/  HMMA.16816.F32 R100, R164.reuse, R146, R100 ;  /* 0x00000092a464723c */ /* 0x040ff00000001864 */
[C---:B------:R-:W-:Y:S08]  /*3170*/  HMMA.16816.F32 R104, R164.reuse, R140, R104 ;  /* 0x0000008ca468723c */ /* 0x040ff00000001868 */
[----:B------:R-:W-:Y:S01]  /*3180*/  HMMA.16816.F32 R108, R164, R142, R108 ;  /* 0x0000008ea46c723c */ /* 0x000fe2000000186c */
[----:B------:R-:W-:-:S02]  /*3190*/  VIADD R165, R222, 0xce00 ;  /* 0x0000ce00dea57836 */ /* 0x000fc40000000000 */
[----:B------:R-:W-:Y:S02]  /*31a0*/  IMAD.U32 R164, R218, 0x2, R25 ;  /* 0x00000002daa47824 */ /* 0x000fe400078e0019 */
[----:B------:R-:W5:Y:S01]  /*31b0*/  LDSM.16.M88.4 R24, [R24] ;  /* 0x000000001818783b */ /* 0x000f620000000200 */
[----:B------:R-:W-:Y:S02]  /*31c0*/  LEA R176, R220, R165, 0x1 ;  /* 0x000000a5dcb07211 */ /* 0x000fe400078e08ff */
[C---:B--2---:R-:W-:Y:S01]  /*31d0*/  HMMA.16816.F32 R112, R32.reuse, R156, R112 ;  /* 0x0000009c2070723c */ /* 0x044fe20000001870 */
[----:B------:R-:W-:Y:S07]  /*31e0*/  LDSM.16.M88.4 R164, [R164] ;  /* 0x00000000a4a4783b */ /* 0x000fee0000000200 */
[C---:B------:R-:W-:Y:S08]  /*31f0*/  HMMA.16816.F32 R116, R32.reuse, R158, R116 ;  /* 0x0000009e2074723c */ /* 0x040ff00000001874 */
[C---:B------:R-:W-:Y:S08]  /*3200*/  HMMA.16816.F32 R120, R32.reuse, R148, R120 ;  /* 0x000000942078723c */ /* 0x040ff00000001878 */
[C---:B------:R-:W-:Y:S08]  /*3210*/  HMMA.16816.F32 R124, R32.reuse, R150, R124 ;  /* 0x00000096207c723c */ /* 0x040ff0000000187c */
[C---:B------:R-:W-:Y:S08]  /*3220*/  HMMA.16816.F32 R128, R32.reuse, R144, R128 ;  /* 0x000000902080723c */ /* 0x040ff00000001880 */
[C---:B------:R-:W-:Y:S08]  /*3230*/  HMMA.16816.F32 R132, R32.reuse, R146, R132 ;  /* 0x000000922084723c */ /* 0x040ff00000001884 */
[C---:B------:R-:W-:Y:S08]  /*3240*/  HMMA.16816.F32 R136, R32.reuse, R140, R136 ;  /* 0x0000008c2088723c */ /* 0x040ff00000001888 */
[----:B------:R-:W-:Y:S01]  /*3250*/  HMMA.16816.F32 R152, R32, R142, R152 ;  /* 0x0000008e2098723c */ /* 0x000fe20000001898 */
[----:B------:R-:W2:Y:S07]  /*3260*/  LDSM.16.M88.4 R32, [R176] ;  /* 0x00000000b020783b */ /* 0x000eae0000000200 */
[C---:B-1----:R-:W-:Y:S08]  /*3270*/  HMMA.16816.F32 R20, R168.reuse, R144, R20 ;  /* 0x00000090a814723c */ /* 0x042ff00000001814 */
[----:B------:R-:W-:Y:S01]  /*3280*/  HMMA.16816.F32 R144, R168, R146, R8 ;  /* 0x00000092a890723c */ /* 0x000fe20000001808 */
[----:B------:R-:W-:-:S02]  /*3290*/  VIADD R9, R235, 0x4e00 ;  /* 0x00004e00eb097836 */ /* 0x000fc40000000000 */
[C---:B------:R-:W-:Y:S02]  /*32a0*/  VIADD R11, R216.reuse, 0x60 ;  /* 0x00000060d80b7836 */ /* 0x040fe40000000000 */
[----:B------:R-:W-:Y:S02]  /*32b0*/  VIADD R216, R216, 0x80 ;  /* 0x00000080d8d87836 */ /* 0x000fe40000000000 */
[----:B------:R-:W-:Y:S01]  /*32c0*/  IMAD.WIDE.U32 R10, R11, 0x2, R236 ;  /* 0x000000020b0a7825 */ /* 0x000fe200078e00ec */
[----:B------:R-:W-:Y:S03]  /*32d0*/  HMMA.16816.F32 R160, R168, R156, R160 ;  /* 0x0000009ca8a0723c */ /* 0x000fe600000018a0 */
[----:B------:R-:W-:-:S04]  /*32e0*/  VIADD R157, R235, 0x4a00 ;  /* 0x00004a00eb9d7836 */ /* 0x000fc80000000000 */
[C---:B------:R-:W-:Y:S01]  /*32f0*/  IMAD.U32 R177, R218.reuse, 0x2, R157 ;  /* 0x00000002dab17824 */ /* 0x040fe200078e009d */
[C---:B---3--:R-:W-:Y:S08]  /*3300*/  HMMA.16816.F32 R36, R172.reuse, R68, R36 ;  /* 0x00000044ac24723c */ /* 0x048ff00000001824 */
[C---:B------:R-:W-:Y:S08]  /*3310*/  HMMA.16816.F32 R40, R172.reuse, R70, R40 ;  /* 0x00000046ac28723c */ /* 0x040ff00000001828 */
[C---:B----4-:R-:W-:Y:S08]  /*3320*/  HMMA.16816.F32 R44, R172.reuse, R16, R44 ;  /* 0x00000010ac2c723c */ /* 0x050ff0000000182c */
[C---:B------:R-:W-:Y:S08]  /*3330*/  HMMA.16816.F32 R48, R172.reuse, R18, R48 ;  /* 0x00000012ac30723c */ /* 0x040ff00000001830 */
[C---:B-----5:R-:W-:Y:S08]  /*3340*/  HMMA.16816.F32 R52, R172.reuse, R24, R52 ;  /* 0x00000018ac34723c */ /* 0x060ff00000001834 */
[C---:B------:R-:W-:Y:S08]  /*3350*/  HMMA.16816.F32 R56, R172.reuse, R26, R56 ;  /* 0x0000001aac38723c */ /* 0x040ff00000001838 */
[C---:B--2---:R-:W-:Y:S08]  /*3360*/  HMMA.16816.F32 R72, R172.reuse, R32, R72 ;  /* 0x00000020ac48723c */ /* 0x044ff00000001848 */
[----:B------:R-:W-:Y:S01]  /*3370*/  HMMA.16816.F32 R76, R172, R34, R76 ;  /* 0x00000022ac4c723c */ /* 0x000fe2000000184c */
[----:B------:R-:W-:Y:S01]  /*3380*/  LEA R172, R218, R9, 0x1 ;  /* 0x00000009daac7211 */ /* 0x000fe200078e08ff */
[----:B------:R-:W-:-:S02]  /*3390*/  VIADD R9, R215, 0x60 ;  /* 0x00000060d7097836 */ /* 0x000fc40000000000 */
[----:B------:R-:W-:Y:S02]  /*33a0*/  VIADD R215, R215, 0x80 ;  /* 0x00000080d7d77836 */ /* 0x000fe40000000000 */
[----:B------:R-:W-:Y:S01]  /*33b0*/  IMAD.WIDE.U32 R8, R9, 0x2, R236 ;  /* 0x0000000209087825 */ /* 0x000fe200078e00ec */
[----:B------:R-:W-:Y:S01]  /*33c0*/  LDSM.16.M88.4 R172, [R172] ;  /* 0x00000000acac783b */ /* 0x000fe20000000200 */
[----:B------:R-:W-:Y:S03]  /*33d0*/  HMMA.16816.F32 R156, R168, R158, R12 ;  /* 0x0000009ea89c723c */ /* 0x000fe6000000180c */
[----:B------:R1:W2:Y:S01]  /*33e0*/  LDSM.16.M88.4 R12, [R177] ;  /* 0x00000000b10c783b */ /* 0x0002a20000000200 */
[----:B------:R-:W-:-:S04]  /*33f0*/  DEPBAR.LE SB0, 0x2 ;  /* 0x000080800000791a */ /* 0x000fc80000000000 */
[----:B------:R-:W-:Y:S01]  /*3400*/  HMMA.16816.F32 R28, R168, R140, R28 ;  /* 0x0000008ca81c723c */ /* 0x000fe2000000181c */
[----:B-1----:R-:W-:-:S07]  /*3410*/  VIADD R177, R222, 0xec00 ;  /* 0x0000ec00deb17836 */ /* 0x002fce0000000000 */
[C---:B------:R-:W-:Y:S01]  /*3420*/  HMMA.16816.F32 R140, R168.reuse, R142, R4 ;  /* 0x0000008ea88c723c */ /* 0x040fe20000001804 */
[----:B------:R-:W-:Y:S01]  /*3430*/  VIADD R5, R209, 0x60 ;  /* 0x00000060d1057836 */ /* 0x000fe20000000000 */
[----:B------:R-:W-:Y:S01]  /*3440*/  LEA R177, R220, R177, 0x1 ;  /* 0x000000b1dcb17211 */ /* 0x000fe200078e08ff */
[----:B------:R-:W-:Y:S02]  /*3450*/  VIADD R7, R210, 0x60 ;  /* 0x00000060d2077836 */ /* 0x000fe40000000000 */
[--C-:B------:R-:W-:Y:S01]  /*3460*/  IMAD.WIDE.U32 R4, R5, 0x2, R238.reuse ;  /* 0x0000000205047825 */ /* 0x100fe200078e00ee */
[----:B------:R-:W-:Y:S02]  /*3470*/  BAR.SYNC.DEFER_BLOCKING 0x0 ;  /* 0x0000000000007b1d */ /* 0x000fe40000010000 */
[----:B------:R-:W-:Y:S01]  /*3480*/  HMMA.16816.F32 R60, R168, R148, R60 ;  /* 0x00000094a83c723c */ /* 0x000fe2000000183c */
[----:B------:R-:W-:-:S04]  /*3490*/  IMAD.WIDE.U32 R6, R7, 0x2, R238 ;  /* 0x0000000207067825 */ /* 0x000fc800078e00ee */
[----:B------:R-:W-:Y:S02]  /*34a0*/  VIADD R210, R210, 0x80 ;  /* 0x00000080d2d27836 */ /* 0x000fe40000000000 */
[----:B------:R-:W-:Y:S01]  /*34b0*/  VIADD R209, R209, 0x80 ;  /* 0x00000080d1d17836 */ /* 0x000fe20000000000 */
[----:B------:R-:W-:Y:S01]  /*34c0*/  HMMA.16816.F32 R148, R168, R150, R64 ;  /* 0x00000096a894723c */ /* 0x000fe20000001840 */
[C---:B------:R-:W-:Y:S01]  /*34d0*/  VIADD R67, R211.reuse, 0x60 ;  /* 0x00000060d3437836 */ /* 0x040fe20000000000 */
[----:B------:R-:W-:Y:S01]  /*34e0*/  IADD3 R211, PT, PT, R211, 0x80, RZ ;  /* 0x00000080d3d37810 */ /* 0x000fe20007ffe0ff */
[----:B------:R-:W-:Y:S02]  /*34f0*/  VIADD R65, R212, 0x60 ;  /* 0x00000060d4417836 */ /* 0x000fe40000000000 */
[----:B------:R-:W-:-:S03]  /*3500*/  IMAD.WIDE.U32 R66, R67, 0x2, R238 ;  /* 0x0000000243427825 */ /* 0x000fc600078e00ee */
[----:B------:R-:W-:Y:S01]  /*3510*/  HMMA.16816.F32 R80, R164, R68, R80 ;  /* 0x00000044a450723c */ /* 0x000fe20000001850 */
[----:B------:R-:W-:-:S04]  /*3520*/  IMAD.WIDE.U32 R64, R65, 0x2, R238 ;  /* 0x0000000241407825 */ /* 0x000fc800078e00ee */
[C---:B------:R-:W-:Y:S01]  /*3530*/  VIADD R169, R222.reuse, 0xe400 ;  /* 0x0000e400dea97836 */ /* 0x040fe20000000000 */
[----:B------:R-:W-:Y:S01]  /*3540*/  @!PT LDS RZ, [RZ] ;  /* 0x00000000fffff984 */ /* 0x000fe20000000800 */
[----:B------:R-:W-:Y:S01]  /*3550*/  @!PT LDS RZ, [RZ] ;  /* 0x00000000fffff984 */ /* 0x000fe20000000800 */
[----:B------:R-:W-:Y:S01]  /*3560*/  @!PT LDS RZ, [RZ] ;  /* 0x00000000fffff984 */ /* 0x000fe20000000800 */
[----:B------:R-:W-:Y:S01]  /*3570*/  LDGSTS.E.BYPASS.LTC128B.128 [R186], desc[UR4][R4.64] ;  /* 0x0000000004ba7fae */ /* 0x000fe2000b981a04 */
[----:B------:R-:W-:Y:S01]  /*3580*/  VIADD R171, R222, 0xe800 ;  /* 0x0000e800deab7836 */ /* 0x000fe20000000000 */
[C---:B------:R-:W-:Y:S01]  /*3590*/  HMMA.16816.F32 R84, R164.reuse, R70, R84 ;  /* 0x00000046a454723c */ /* 0x040fe20000001854 */
[----:B------:R-:W-:Y:S01]  /*35a0*/  VIADD R212, R212, 0x80 ;  /* 0x00000080d4d47836 */ /* 0x000fe20000000000 */
[----:B------:R-:W-:Y:S04]  /*35b0*/  LDGSTS.E.BYPASS.LTC128B.128 [R185], desc[UR4][R6.64] ;  /* 0x0000000006b97fae */ /* 0x000fe8000b981a04 */
[----:B------:R1:W-:Y:S02]  /*35c0*/  LDGSTS.E.BYPASS.LTC128B.128 [R184], desc[UR4][R66.64] ;  /* 0x0000000042b87fae */ /* 0x0003e4000b981a04 */
[C---:B------:R-:W-:Y:S02]  /*35d0*/  HMMA.16816.F32 R88, R164.reuse, R16, R88 ;  /* 0x00000010a458723c */ /* 0x040fe40000001858 */
[----:B------:R-:W-:Y:S04]  /*35e0*/  LDGSTS.E.BYPASS.LTC128B.128 [R183], desc[UR4][R64.64] ;  /* 0x0000000040b77fae */ /* 0x000fe8000b981a04 */
[----:B------:R-:W-:Y:S02]  /*35f0*/  LDGSTS.E.BYPASS.LTC128B.128 [R182], desc[UR4][R10.64] ;  /* 0x000000000ab67fae */ /* 0x000fe4000b981a04 */
[----:B------:R-:W-:Y:S02]  /*3600*/  HMMA.16816.F32 R92, R164, R18, R92 ;  /* 0x00000012a45c723c */ /* 0x000fe4000000185c */
[----:B------:R3:W-:Y:S01]  /*3610*/  LDGSTS.E.BYPASS.LTC128B.128 [R181], desc[UR4][R8.64] ;  /* 0x0000000008b57fae */ /* 0x0007e2000b981a04 */
[----:B-1----:R-:W-:-:S04]  /*3620*/  VIADD R67, R235, 0x6000 ;  /* 0x00006000eb437836 */ /* 0x002fc80000000000 */
[----:B------:R-:W-:Y:S01]  /*3630*/  IMAD.U32 R168, R218, 0x2, R67 ;  /* 0x00000002daa87824 */ /* 0x000fe200078e0043 */
[----:B------:R-:W-:Y:S01]  /*3640*/  HMMA.16816.F32 R96, R164, R24, R96 ;  /* 0x00000018a460723c */ /* 0x000fe20000001860 */
[----:B---3--:R-:W-:-:S07]  /*3650*/  IMAD.U32 R8, R220, 0x2, R171 ;  /* 0x00000002dc087824 */ /* 0x008fce00078e00ab */
[C---:B------:R-:W-:Y:S08]  /*3660*/  HMMA.16816.F32 R100, R164.reuse, R26, R100 ;  /* 0x0000001aa464723c */ /* 0x040ff00000001864 */
[C---:B------:R-:W-:Y:S08]  /*3670*/  HMMA.16816.F32 R104, R164.reuse, R32, R104 ;  /* 0x00000020a468723c */ /* 0x040ff00000001868 */
[----:B------:R-:W-:Y:S01]  /*3680*/  HMMA.16816.F32 R108, R164, R34, R108 ;  /* 0x00000022a46c723c */ /* 0x000fe2000000186c */
[----:B------:R-:W-:-:S02]  /*3690*/  VIADD R165, R214, 0x60 ;  /* 0x00000060d6a57836 */ /* 0x000fc40000000000 */
[----:B------:R-:W-:Y:S02]  /*36a0*/  VIADD R167, R213, 0x60 ;  /* 0x00000060d5a77836 */ /* 0x000fe40000000000 */
[--C-:B------:R-:W-:Y:S01]  /*36b0*/  IMAD.WIDE.U32 R6, R165, 0x2, R236.reuse ;  /* 0x00000002a5067825 */ /* 0x100fe200078e00ec */
[----:B------:R-:W-:Y:S02]  /*36c0*/  IADD3 R165, PT, PT, R235, 0x6400, RZ ;  /* 0x00006400eba57810 */ /* 0x000fe40007ffe0ff */
[C---:B--2---:R-:W-:Y:S01]  /*36d0*/  HMMA.16816.F32 R136, R12.reuse, R32, R136 ;  /* 0x000000200c88723c */ /* 0x044fe20000001888 */
[----:B------:R-:W-:Y:S01]  /*36e0*/  IMAD.WIDE.U32 R4, R167, 0x2, R236 ;  /* 0x00000002a7047825 */ /* 0x000fe200078e00ec */
[----:B------:R1:W-:Y:S03]  /*36f0*/  LDGSTS.E.BYPASS.LTC128B.128 [R180], desc[UR4][R6.64] ;  /* 0x0000000006b47fae */ /* 0x0003e6000b981a04 */
[----:B------:R-:W-:Y:S01]  /*3700*/  VIADD R167, R222, 0xe000 ;  /* 0x0000e000dea77836 */ /* 0x000fe20000000000 */
[----:B------:R2:W-:Y:S01]  /*3710*/  LDGSTS.E.BYPASS.LTC128B.128 [R3], desc[UR4][R4.64] ;  /* 0x0000000004037fae */ /* 0x0005e2000b981a04 */
[----:B------:R-:W-:Y:S01]  /*3720*/  IMAD.U32 R165, R218, 0x2, R165 ;  /* 0x00000002daa57824 */ /* 0x000fe200078e00a5 */
[----:B------:R-:W-:Y:S01]  /*3730*/  HMMA.16816.F32 R152, R12, R34, R152 ;  /* 0x000000220c98723c */ /* 0x000fe20000001898 */
[----:B------:R-:W-:Y:S01]  /*3740*/  IMAD.U32 R64, R220, 0x2, R167 ;  /* 0x00000002dc407824 */ /* 0x000fe200078e00a7 */
[----:B------:R-:W-:Y:S01]  /*3750*/  LDSM.16.M88.4 R8, [R8] ;  /* 0x000000000808783b */ /* 0x000fe20000000200 */
[----:B------:R-:W-:-:S02]  /*3760*/  VIADD R214, R214, 0x80 ;  /* 0x00000080d6d67836 */ /* 0x000fc40000000000 */
[----:B------:R-:W-:Y:S01]  /*3770*/  VIADD R213, R213, 0x80 ;  /* 0x00000080d5d57836 */ /* 0x000fe20000000000 */
[----:B------:R-:W-:Y:S01]  /*3780*/  LDSM.16.M88.4 R164, [R165] ;  /* 0x00000000a5a4783b */ /* 0x000fe20000000200 */
[----:B-1----:R-:W-:Y:S01]  /*3790*/  IMAD.U32 R6, R220, 0x2, R169 ;  /* 0x00000002dc067824 */ /* 0x002fe200078e00a9 */
[----:B------:R-:W-:Y:S02]  /*37a0*/  HMMA.16816.F32 R28, R172, R32, R28 ;  /* 0x00000020ac1c723c */ /* 0x000fe4000000181c */
[----:B------:R-:W1:Y:S04]  /*37b0*/  LDSM.16.M88.4 R64, [R64] ;  /* 0x000000004040783b */ /* 0x000e680000000200 */
[----:B--2---:R-:W2:Y:S02]  /*37c0*/  LDSM.16.M88.4 R4, [R6] ;  /* 0x000000000604783b */ /* 0x004ea40000000200 */
[C---:B------:R-:W-:Y:S02]  /*37d0*/  HMMA.16816.F32 R128, R12.reuse, R24, R128 ;  /* 0x000000180c80723c */ /* 0x040fe40000001880 */
[----:B------:R-:W-:Y:S04]  /*37e0*/  LDSM.16.M88.4 R168, [R168] ;  /* 0x00000000a8a8783b */ /* 0x000fe80000000200 */
[----:B------:R-:W0:Y:S02]  /*37f0*/  LDGDEPBAR ;  /* 0x00000000000079af */ /* 0x000e240000000000 */
[----:B------:R-:W-:Y:S08]  /*3800*/  HMMA.16816.F32 R132, R12, R26, R132 ;  /* 0x0000001a0c84723c */ /* 0x000ff00000001884 */
[C---:B------:R-:W-:Y:S08]  /*3810*/  HMMA.16816.F32 R20, R172.reuse, R24, R20 ;  /* 0x00000018ac14723c */ /* 0x040ff00000001814 */
[----:B------:R-:W-:Y:S01]  /*3820*/  HMMA.16816.F32 R32, R172, R34, R140 ;  /* 0x00000022ac20723c */ /* 0x000fe2000000188c */
[----:B------:R-:W-:-:S02]  /*3830*/  VIADD R141, R235, 0x6c00 ;  /* 0x00006c00eb8d7836 */ /* 0x000fc40000000000 */
[----:B------:R-:W-:Y:S02]  /*3840*/  VIADD R143, R222, 0xe200 ;  /* 0x0000e200de8f7836 */ /* 0x000fe40000000000 */
[----:B------:R-:W-:Y:S02]  /*3850*/  IMAD.U32 R176, R218, 0x2, R141 ;  /* 0x00000002dab07824 */ /* 0x000fe400078e008d */
[C---:B------:R-:W-:Y:S01]  /*3860*/  VIADD R141, R235.reuse, 0x6200 ;  /* 0x00006200eb8d7836 */ /* 0x040fe20000000000 */
[----:B------:R-:W-:Y:S01]  /*3870*/  HMMA.16816.F32 R24, R172, R26, R144 ;  /* 0x0000001aac18723c */ /* 0x000fe20000001890 */
[----:B------:R-:W-:Y:S02]  /*3880*/  VIADD R145, R235, 0x6800 ;  /* 0x00006800eb917836 */ /* 0x000fe40000000000 */
[----:B------:R-:W-:Y:S02]  /*3890*/  VIADD R147, R222, 0xea00 ;  /* 0x0000ea00de937836 */ /* 0x000fe40000000000 */
[----:B------:R-:W-:-:S02]  /*38a0*/  IMAD.U32 R145, R218, 0x2, R145 ;  /* 0x00000002da917824 */ /* 0x000fc400078e0091 */
[----:B------:R-:W-:Y:S01]  /*38b0*/  IMAD.U32 R143, R220, 0x2, R143 ;  /* 0x00000002dc8f7824 */ /* 0x000fe200078e008f */
[C---:B------:R-:W-:Y:S08]  /*38c0*/  HMMA.16816.F32 R112, R12.reuse, R68, R112 ;  /* 0x000000440c70723c */ /* 0x040ff00000001870 */
[C---:B------:R-:W-:Y:S08]  /*38d0*/  HMMA.16816.F32 R116, R12.reuse, R70, R116 ;  /* 0x000000460c74723c */ /* 0x040ff00000001874 */
[C---:B------:R-:W-:Y:S08]  /*38e0*/  HMMA.16816.F32 R120, R12.reuse, R16, R120 ;  /* 0x000000100c78723c */ /* 0x040ff00000001878 */
[----:B------:R-:W-:Y:S01]  /*38f0*/  HMMA.16816.F32 R124, R12, R18, R124 ;  /* 0x000000120c7c723c */ /* 0x000fe2000000187c */
[----:B------:R-:W3:Y:S04]  /*3900*/  LDSM.16.M88.4 R12, [R177] ;  /* 0x00000000b10c783b */ /* 0x000ee80000000200 */
[----:B------:R-:W-:Y:S03]  /*3910*/  LDSM.16.M88.4 R176, [R176] ;  /* 0x00000000b0b0783b */ /* 0x000fe60000000200 */
[C---:B------:R-:W-:Y:S08]  /*3920*/  HMMA.16816.F32 R160, R172.reuse, R68, R160 ;  /* 0x00000044aca0723c */ /* 0x040ff000000018a0 */
[C---:B------:R-:W-:Y:S01]  /*3930*/  HMMA.16816.F32 R68, R172.reuse, R70, R156 ;  /* 0x00000046ac44723c */ /* 0x040fe2000000189c */
[----:B------:R4:W5:Y:S07]  /*3940*/  LDSM.16.M88.4 R156, [R145] ;  /* 0x00000000919c783b */ /* 0x00096e0000000200 */
[----:B------:R-:W-:Y:S01]  /*3950*/  HMMA.16816.F32 R60, R172, R16, R60 ;  /* 0x00000010ac3c723c */ /* 0x000fe2000000183c */
[----:B----4-:R-:W-:-:S05]  /*3960*/  IADD3 R145, PT, PT, R222, 0xe600, RZ ;  /* 0x0000e600de917810 */ /* 0x010fca0007ffe0ff */
[----:B------:R-:W-:Y:S02]  /*3970*/  IMAD.U32 R145, R220, 0x2, R145 ;  /* 0x00000002dc917824 */ /* 0x000fe400078e0091 */
[----:B------:R-:W-:Y:S01]  /*3980*/  HMMA.16816.F32 R16, R172, R18, R148 ;  /* 0x00000012ac10723c */ /* 0x000fe20000001894 */
[C---:B------:R-:W-:Y:S02]  /*3990*/  VIADD R149, R235.reuse, 0x6600 ;  /* 0x00006600eb957836 */ /* 0x040fe40000000000 */
[----:B------:R-:W-:Y:S02]  /*39a0*/  VIADD R151, R222, 0xee00 ;  /* 0x0000ee00de977836 */ /* 0x000fe40000000000 */
[----:B------:R-:W-:Y:S02]  /*39b0*/  IMAD.U32 R172, R218, 0x2, R141 ;  /* 0x00000002daac7824 */ /* 0x000fe400078e008d */
[C---:B------:R-:W-:Y:S01]  /*39c0*/  IMAD.U32 R148, R220.reuse, 0x2, R147 ;  /* 0x00000002dc947824 */ /* 0x040fe200078e0093 */
[C---:B-1----:R-:W-:Y:S01]  /*39d0*/  HMMA.16816.F32 R80, R164.reuse, R64, R80 ;  /* 0x00000040a450723c */ /* 0x042fe20000001850 */
[----:B------:R-:W-:Y:S01]  /*39e0*/  LEA R220, R220, R151, 0x1 ;  /* 0x00000097dcdc7211 */ /* 0x000fe200078e08ff */
[----:B------:R-:W-:Y:S04]  /*39f0*/  LDSM.16.M88.4 R140, [R143] ;  /* 0x000000008f8c783b */ /* 0x000fe80000000200 */
[----:B------:R-:W1:Y:S02]  /*3a00*/  LDSM.16.M88.4 R172, [R172] ;  /* 0x00000000acac783b */ /* 0x000e640000000200 */
[C---:B------:R-:W-:Y:S02]  /*3a10*/  HMMA.16816.F32 R84, R164.reuse, R66, R84 ;  /* 0x00000042a454723c */ /* 0x040fe40000001854 */
[----:B------:R-:W4:Y:S06]  /*3a20*/  LDSM.16.M88.4 R144, [R145] ;  /* 0x000000009190783b */ /* 0x000f2c0000000200 */
[C---:B--2---:R-:W-:Y:S08]  /*3a30*/  HMMA.16816.F32 R88, R164.reuse, R4, R88 ;  /* 0x00000004a458723c */ /* 0x044ff00000001858 */
[C---:B------:R-:W-:Y:S08]  /*3a40*/  HMMA.16816.F32 R92, R164.reuse, R6, R92 ;  /* 0x00000006a45c723c */ /* 0x040ff0000000185c */
[C---:B------:R-:W-:Y:S08]  /*3a50*/  HMMA.16816.F32 R96, R164.reuse, R8, R96 ;  /* 0x00000008a460723c */ /* 0x040ff00000001860 */
[C---:B------:R-:W-:Y:S08]  /*3a60*/  HMMA.16816.F32 R100, R164.reuse, R10, R100 ;  /* 0x0000000aa464723c */ /* 0x040ff00000001864 */
[C---:B---3--:R-:W-:Y:S08]  /*3a70*/  HMMA.16816.F32 R104, R164.reuse, R12, R104 ;  /* 0x0000000ca468723c */ /* 0x048ff00000001868 */
[----:B------:R-:W-:Y:S01]  /*3a80*/  HMMA.16816.F32 R108, R164, R14, R108 ;  /* 0x0000000ea46c723c */ /* 0x000fe2000000186c */
[----:B------:R-:W-:-:S02]  /*3a90*/  VIADD R165, R235, 0x6a00 ;  /* 0x00006a00eba57836 */ /* 0x000fc40000000000 */
[----:B------:R-:W-:Y:S02]  /*3aa0*/  VIADD R235, R235, 0x6e00 ;  /* 0x00006e00ebeb7836 */ /* 0x000fe40000000000 */
[----:B------:R-:W-:-:S03]  /*3ab0*/  IMAD.U32 R165, R218, 0x2, R165 ;  /* 0x00000002daa57824 */ /* 0x000fc600078e00a5 */
[C---:B------:R-:W-:Y:S03]  /*3ac0*/  HMMA.16816.F32 R36, R168.reuse, R64, R36 ;  /* 0x00000040a824723c */ /* 0x040fe60000001824 */
[----:B------:R-:W-:Y:S05]  /*3ad0*/  LDSM.16.M88.4 R164, [R165] ;  /* 0x00000000a5a4783b */ /* 0x000fea0000000200 */
[C---:B------:R-:W-:Y:S08]  /*3ae0*/  HMMA.16816.F32 R40, R168.reuse, R66, R40 ;  /* 0x00000042a828723c */ /* 0x040ff00000001828 */
[C---:B------:R-:W-:Y:S08]  /*3af0*/  HMMA.16816.F32 R44, R168.reuse, R4, R44 ;  /* 0x00000004a82c723c */ /* 0x040ff0000000182c */
[C---:B------:R-:W-:Y:S08]  /*3b00*/  HMMA.16816.F32 R48, R168.reuse, R6, R48 ;  /* 0x00000006a830723c */ /* 0x040ff00000001830 */
[C---:B------:R-:W-:Y:S08]  /*3b10*/  HMMA.16816.F32 R52, R168.reuse, R8, R52 ;  /* 0x00000008a834723c */ /* 0x040ff00000001834 */
[C---:B------:R-:W-:Y:S08]  /*3b20*/  HMMA.16816.F32 R56, R168.reuse, R10, R56 ;  /* 0x0000000aa838723c */ /* 0x040ff00000001838 */
[C---:B------:R-:W-:Y:S08]  /*3b30*/  HMMA.16816.F32 R72, R168.reuse, R12, R72 ;  /* 0x0000000ca848723c */ /* 0x040ff00000001848 */
[----:B------:R-:W-:Y:S01]  /*3b40*/  HMMA.16816.F32 R76, R168, R14, R76 ;  /* 0x0000000ea84c723c */ /* 0x000fe2000000184c */
[----:B------:R-:W-:-:S02]  /*3b50*/  IMAD.U32 R168, R218, 0x2, R149 ;  /* 0x00000002daa87824 */ /* 0x000fc400078e0095 */
[----:B------:R-:W2:Y:S04]  /*3b60*/  LDSM.16.M88.4 R148, [R148] ;  /* 0x000000009494783b */ /* 0x000ea80000000200 */
[----:B------:R-:W-:Y:S01]  /*3b70*/  LDSM.16.M88.4 R168, [R168] ;  /* 0x00000000a8a8783b */ /* 0x000fe20000000200 */
[-C--:B-----5:R-:W-:Y:S08]  /*3b80*/  HMMA.16816.F32 R112, R156, R64.reuse, R112 ;  /* 0x000000409c70723c */ /* 0x0a0ff00000001870 */
[----:B------:R-:W-:Y:S01]  /*3b90*/  HMMA.16816.F32 R160, R176, R64, R160 ;  /* 0x00000040b0a0723c */ /* 0x000fe200000018a0 */
[----:B------:R-:W-:-:S07]  /*3ba0*/  IMAD.U32 R64, R218, 0x2, R235 ;  /* 0x00000002da407824 */ /* 0x000fce00078e00eb */
[C---:B------:R-:W-:Y:S08]  /*3bb0*/  HMMA.16816.F32 R116, R156.reuse, R66, R116 ;  /* 0x000000429c74723c */ /* 0x040ff00000001874 */
[C---:B------:R-:W-:Y:S08]  /*3bc0*/  HMMA.16816.F32 R120, R156.reuse, R4, R120 ;  /* 0x000000049c78723c */ /* 0x040ff00000001878 */
[C---:B------:R-:W-:Y:S08]  /*3bd0*/  HMMA.16816.F32 R124, R156.reuse, R6, R124 ;  /* 0x000000069c7c723c */ /* 0x040ff0000000187c */
[C---:B------:R-:W-:Y:S08]  /*3be0*/  HMMA.16816.F32 R128, R156.reuse, R8, R128 ;  /* 0x000000089c80723c */ /* 0x040ff00000001880 */
[C---:B------:R-:W-:Y:S08]  /*3bf0*/  HMMA.16816.F32 R132, R156.reuse, R10, R132 ;  /* 0x0000000a9c84723c */ /* 0x040ff00000001884 */
[C---:B------:R-:W-:Y:S08]  /*3c00*/  HMMA.16816.F32 R136, R156.reuse, R12, R136 ;  /* 0x0000000c9c88723c */ /* 0x040ff00000001888 */
[----:B------:R-:W-:Y:S01]  /*3c10*/  HMMA.16816.F32 R152, R156, R14, R152 ;  /* 0x0000000e9c98723c */ /* 0x000fe20000001898 */
[----:B------:R-:W3:Y:S07]  /*3c20*/  LDSM.16.M88.4 R156, [R220] ;  /* 0x00000000dc9c783b */ /* 0x000eee0000000200 */
[C---:B------:R-:W-:Y:S01]  /*3c30*/  HMMA.16816.F32 R68, R176.reuse, R66, R68 ;  /* 0x00000042b044723c */ /* 0x040fe20000001844 */
[----:B------:R-:W5:Y:S07]  /*3c40*/  LDSM.16.M88.4 R64, [R64] ;  /* 0x000000004040783b */ /* 0x000f6e0000000200 */
[C---:B------:R-:W-:Y:S08]  /*3c50*/  HMMA.16816.F32 R60, R176.reuse, R4, R60 ;  /* 0x00000004b03c723c */ /* 0x040ff0000000183c */
[C---:B------:R-:W-:Y:S08]  /*3c60*/  HMMA.16816.F32 R16, R176.reuse, R6, R16 ;  /* 0x00000006b010723c */ /* 0x040ff00000001810 */
[C---:B------:R-:W-:Y:S08]  /*3c70*/  HMMA.16816.F32 R20, R176.reuse, R8, R20 ;  /* 0x00000008b014723c */ /* 0x040ff00000001814 */
[C---:B------:R-:W-:Y:S08]  /*3c80*/  HMMA.16816.F32 R24, R176.reuse, R10, R24 ;  /* 0x0000000ab018723c */ /* 0x040ff00000001818 */
[C---:B------:R-:W-:Y:S08]  /*3c90*/  HMMA.16816.F32 R28, R176.reuse, R12, R28 ;  /* 0x0000000cb01c723c */ /* 0x040ff0000000181c */
[----:B------:R-:W-:Y:S08]  /*3ca0*/  HMMA.16816.F32 R32, R176, R14, R32 ;  /* 0x0000000eb020723c */ /* 0x000ff00000001820 */
[C---:B-1----:R-:W-:Y:S08]  /*3cb0*/  HMMA.16816.F32 R36, R172.reuse, R140, R36 ;  /* 0x0000008cac24723c */ /* 0x042ff00000001824 */
[C---:B------:R-:W-:Y:S08]  /*3cc0*/  HMMA.16816.F32 R40, R172.reuse, R142, R40 ;  /* 0x0000008eac28723c */ /* 0x040ff00000001828 */
[C---:B----4-:R-:W-:Y:S08]  /*3cd0*/  HMMA.16816.F32 R44, R172.reuse, R144, R44 ;  /* 0x00000090ac2c723c */ /* 0x050ff0000000182c */
[C---:B------:R-:W-:Y:S08]  /*3ce0*/  HMMA.16816.F32 R48, R172.reuse, R146, R48 ;  /* 0x00000092ac30723c */ /* 0x040ff00000001830 */
[C---:B--2---:R-:W-:Y:S08]  /*3cf0*/  HMMA.16816.F32 R52, R172.reuse, R148, R52 ;  /* 0x00000094ac34723c */ /* 0x044ff00000001834 */
[C---:B------:R-:W-:Y:S08]  /*3d00*/  HMMA.16816.F32 R56, R172.reuse, R150, R56 ;  /* 0x00000096ac38723c */ /* 0x040ff00000001838 */
[C---:B---3--:R-:W-:Y:S08]  /*3d10*/  HMMA.16816.F32 R72, R172.reuse, R156, R72 ;  /* 0x0000009cac48723c */ /* 0x048ff00000001848 */
[----:B------:R-:W-:Y:S08]  /*3d20*/  HMMA.16816.F32 R76, R172, R158, R76 ;  /* 0x0000009eac4c723c */ /* 0x000ff0000000184c */
[C---:B------:R-:W-:Y:S08]  /*3d30*/  HMMA.16816.F32 R80, R168.reuse, R140, R80 ;  /* 0x0000008ca850723c */ /* 0x040ff00000001850 */
[C---:B------:R-:W-:Y:S08]  /*3d40*/  HMMA.16816.F32 R84, R168.reuse, R142, R84 ;  /* 0x0000008ea854723c */ /* 0x040ff00000001854 */
[C---:B------:R-:W-:Y:S08]  /*3d50*/  HMMA.16816.F32 R88, R168.reuse, R144, R88 ;  /* 0x00000090a858723c */ /* 0x040ff00000001858 */
[C---:B------:R-:W-:Y:S08]  /*3d60*/  HMMA.16816.F32 R92, R168.reuse, R146, R92 ;  /* 0x00000092a85c723c */ /* 0x040ff0000000185c */
[C---:B------:R-:W-:Y:S08]  /*3d70*/  HMMA.16816.F32 R96, R168.reuse, R148, R96 ;  /* 0x00000094a860723c */ /* 0x040ff00000001860 */
[C---:B------:R-:W-:Y:S08]  /*3d80*/  HMMA.16816.F32 R100, R168.reuse, R150, R100 ;  /* 0x00000096a864723c */ /* 0x040ff00000001864 */
[C---:B------:R-:W-:Y:S08]  /*3d90*/  HMMA.16816.F32 R104, R168.reuse, R156, R104 ;  /* 0x0000009ca868723c */ /* 0x040ff00000001868 */
        /* <DEDUP_REMOVED lines=9> */
[C---:B-----5:R-:W-:Y:S08]  /*3e30*/  HMMA.16816.F32 R160, R64.reuse, R140, R160 ;  /* 0x0000008c40a0723c */ /* 0x060ff000000018a0 */
[C---:B------:R-:W-:Y:S08]  /*3e40*/  HMMA.16816.F32 R68, R64.reuse, R142, R68 ;  /* 0x0000008e4044723c */ /* 0x040ff00000001844 */
[C---:B------:R-:W-:Y:S08]  /*3e50*/  HMMA.16816.F32 R60, R64.reuse, R144, R60 ;  /* 0x00000090403c723c */ /* 0x040ff0000000183c */
[C---:B------:R-:W-:Y:S08]  /*3e60*/  HMMA.16816.F32 R12, R64.reuse, R146, R16 ;  /* 0x00000092400c723c */ /* 0x040ff00000001810 */
[C---:B------:R-:W-:Y:S08]  /*3e70*/  HMMA.16816.F32 R20, R64.reuse, R148, R20 ;  /* 0x000000944014723c */ /* 0x040ff00000001814 */
[C---:B------:R-:W-:Y:S08]  /*3e80*/  HMMA.16816.F32 R8, R64.reuse, R150, R24 ;  /* 0x000000964008723c */ /* 0x040ff00000001818 */
[C---:B------:R-:W-:Y:S08]  /*3e90*/  HMMA.16816.F32 R28, R64.reuse, R156, R28 ;  /* 0x0000009c401c723c */ /* 0x040ff0000000181c */
[----:B------:R-:W-:Y:S01]  /*3ea0*/  HMMA.16816.F32 R32, R64, R158, R32 ;  /* 0x0000009e4020723c */ /* 0x000fe20000001820 */
[----:B------:R-:W-:-:S04]  /*3eb0*/  NOP ;  /* 0x0000000000007918 */ /* 0x000fc80000000000 */
[----:B------:R-:W-:-:S15]  /*3ec0*/  @P1 BRA `(.L_x_2) ;  /* 0xffffffd8004c1947 */ /* 0x000fde000383ffff */
.L_x_1:
[----:B------:R-:W-:Y:S01]  /*3ed0*/  VIADD R207, R1, 0x20 ;  /* 0x0000002001cf7836 */ /* 0x000fe20000000000 */
[----:B------:R-:W-:Y:S06]  /*3ee0*/  @!P0 BRA `(.L_x_0) ;  /* 0x0000000c00988947 */ /* 0x000fec0003800000 */
[----:B------:R-:W1:Y:S01]  /*3ef0*/  S2R R3, SR_TID.X ;  /* 0x0000000000037919 */ /* 0x000e620000002100 */
[C---:B------:R-:W-:Y:S01]  /*3f00*/  LEA R205, R188.reuse, R225, 0x5 ;  /* 0x000000e1bccd7211 */ /* 0x040fe200078e28ff */
[C---:B------:R-:W-:Y:S01]  /*3f10*/  IMAD R204, R188.reuse, 0x20, R223 ;  /* 0x00000020bccc7824 */ /* 0x040fe200078e02df */
[C---:B------:R-:W-:Y:S01]  /*3f20*/  LEA R190, R188.reuse, R233, 0x5 ;  /* 0x000000e9bcbe7211 */ /* 0x040fe200078e28ff */
[C---:B------:R-:W-:Y:S02]  /*3f30*/  IMAD R203, R188.reuse, 0x20, R221 ;  /* 0x00000020bccb7824 */ /* 0x040fe400078e02dd */
[C---:B------:R-:W-:Y:S02]  /*3f40*/  IMAD R202, R188.reuse, 0x20, R219 ;  /* 0x00000020bcca7824 */ /* 0x040fe400078e02db */
[C---:B------:R-:W-:Y:S02]  /*3f50*/  IMAD R198, R188.reuse, 0x20, R227 ;  /* 0x00000020bcc67824 */ /* 0x040fe400078e02e3 */
[----:B------:R-:W-:-:S02]  /*3f60*/  IMAD R196, R188, 0x20, R229 ;  /* 0x00000020bcc47824 */ /* 0x000fc400078e02e5 */
[----:B------:R-:W-:Y:S02]  /*3f70*/  IMAD R192, R188, 0x20, R231 ;  /* 0x00000020bcc07824 */ /* 0x000fe400078e02e7 */
[----:B------:R-:W-:Y:S02]  /*3f80*/  IMAD.MOV R210, RZ, RZ, -R2 ;  /* 0x000000ffffd27224 */ /* 0x000fe400078e0a02 */
[----:B------:R-:W-:Y:S02]  /*3f90*/  IMAD.MOV.U32 R206, RZ, RZ, R1 ;  /* 0x000000ffffce7224 */ /* 0x000fe400078e0001 */
[----:B-1----:R-:W-:-:S05]  /*3fa0*/  IMAD.SHL.U32 R3, R3, 0x8, RZ ;  /* 0x0000000803037824 */ /* 0x002fca00078e00ff */
[----:B------:R-:W-:-:S04]  /*3fb0*/  LOP3.LUT R3, R3, 0x18, RZ, 0xc0, !PT ;  /* 0x0000001803037812 */ /* 0x000fc800078ec0ff */
[C---:B------:R-:W-:Y:S01]  /*3fc0*/  IADD3 R190, PT, PT, R3.reuse, R190, RZ ;  /* 0x000000be03be7210 */ /* 0x040fe20007ffe0ff */
[C---:B------:R-:W-:Y:S02]  /*3fd0*/  IMAD.IADD R205, R3.reuse, 0x1, R205 ;  /* 0x0000000103cd7824 */ /* 0x040fe400078e02cd */
[C---:B------:R-:W-:Y:S02]  /*3fe0*/  IMAD.IADD R204, R3.reuse, 0x1, R204 ;  /* 0x0000000103cc7824 */ /* 0x040fe400078e02cc */
[C---:B------:R-:W-:Y:S02]  /*3ff0*/  IMAD.IADD R203, R3.reuse, 0x1, R203 ;  /* 0x0000000103cb7824 */ /* 0x040fe400078e02cb */
[C---:B------:R-:W-:Y:S02]  /*4000*/  IMAD.IADD R202, R3.reuse, 0x1, R202 ;  /* 0x0000000103ca7824 */ /* 0x040fe400078e02ca */
[C---:B------:R-:W-:Y:S02]  /*4010*/  IMAD.IADD R198, R3.reuse, 0x1, R198 ;  /* 0x0000000103c67824 */ /* 0x040fe400078e02c6 */
[----:B------:R-:W-:-:S02]  /*4020*/  IMAD.IADD R196, R3, 0x1, R196 ;  /* 0x0000000103c47824 */ /* 0x000fc400078e02c4 */
[----:B------:R-:W-:-:S07]  /*4030*/  IMAD.IADD R192, R3, 0x1, R192 ;  /* 0x0000000103c07824 */ /* 0x000fce00078e02c0 */
.L_x_3:
[----:B------:R-:W-:Y:S01]  /*4040*/  LEA R2, R188, 0xfffffff8, 0x3 ;  /* 0xfffffff8bc027811 */ /* 0x000fe200078e18ff */
[----:B------:R-:W2:Y:S01]  /*4050*/  LDL.64 R66, [R206] ;  /* 0x00000000ce427983 */ /* 0x000ea20000100a00 */
[----:B------:R-:W-:-:S04]  /*4060*/  DEPBAR.LE SB0, 0x2 ;  /* 0x000080800000791a */ /* 0x000fc80000000000 */
[----:B------:R-:W-:Y:S01]  /*4070*/  LOP3.LUT R2, R2, 0x18, RZ, 0xc0, !PT ;  /* 0x0000001802027812 */ /* 0x000fe200078ec0ff */
[----:B------:R-:W3:Y:S04]  /*4080*/  LDL.64 R140, [R207] ;  /* 0x00000000cf8c7983 */ /* 0x000ee80000100a00 */
[----:B------:R-:W-:-:S05]  /*4090*/  IMAD.IADD R64, R1, 0x1, R2 ;  /* 0x0000000101407824 */ /* 0x000fca00078e0202 */
[----:B------:R-:W4:Y:S04]  /*40a0*/  LDL.64 R2, [R64] ;  /* 0x0000000040027983 */ /* 0x000f280000100a00 */
[----:B------:R-:W5:Y:S01]  /*40b0*/  LDL.64 R24, [R64+0x20] ;  /* 0x0000200040187983 */ /* 0x000f620000100a00 */
[----:B------:R-:W1:Y:S01]  /*40c0*/  S2R R65, SR_LANEID ;  /* 0x0000000000417919 */ /* 0x000e620000000000 */
[----:B------:R-:W-:Y:S02]  /*40d0*/  IMAD.MOV.U32 R27, RZ, RZ, RZ ;  /* 0x000000ffff1b7224 */ /* 0x000fe400078e00ff */
[----:B------:R-:W-:Y:S01]  /*40e0*/  VIADD R143, R205, 0x60 ;  /* 0x00000060cd8f7836 */ /* 0x000fe20000000000 */
[----:B-1----:R-:W-:Y:S02]  /*40f0*/  LOP3.LUT R26, R65, 0x3, RZ, 0xc0, !PT ;  /* 0x00000003411a7812 */ /* 0x002fe400078ec0ff */
[----:B------:R-:W-:Y:S01]  /*4100*/  SHF.R.U32.HI R65, RZ, 0x2, R65 ;  /* 0x00000002ff417819 */ /* 0x000fe20000011641 */
[----:B------:R-:W-:Y:S01]  /*4110*/  BAR.SYNC.DEFER_BLOCKING 0x0 ;  /* 0x0000000000007b1d */ /* 0x000fe20000010000 */
[----:B----4-:R-:W-:-:S04]  /*4120*/  IMAD.WIDE.U32 R4, R199, 0x2, R2 ;  /* 0x00000002c7047825 */ /* 0x010fc800078e0002 */
[----:B------:R-:W-:Y:S01]  /*4130*/  IMAD.WIDE.U32 R6, R197, 0x2, R2 ;  /* 0x00000002c5067825 */ /* 0x000fe200078e0002 */
[----:B------:R-:W-:-:S03]  /*4140*/  MOV R145, R4 ;  /* 0x0000000400917202 */ /* 0x000fc60000000f00 */
[----:B------:R-:W-:Y:S01]  /*4150*/  VIADD R5, R190, 0x60 ;  /* 0x00000060be057836 */ /* 0x000fe20000000000 */
[----:B------:R-:W-:Y:S01]  /*4160*/  MOV R147, R6 ;  /* 0x0000000600937202 */ /* 0x000fe20000000f00 */
[----:B------:R-:W-:Y:S02]  /*4170*/  VIADD R7, R192, 0x60 ;  /* 0x00000060c0077836 */ /* 0x000fe40000000000 */
[----:B------:R-:W-:-:S04]  /*4180*/  IMAD.WIDE.U32 R16, R193, 0x2, R2 ;  /* 0x00000002c1107825 */ /* 0x000fc800078e0002 */
[----:B------:R-:W-:-:S04]  /*4190*/  IMAD.WIDE.U32 R18, R191, 0x2, R2 ;  /* 0x00000002bf127825 */ /* 0x000fc800078e0002 */
[----:B------:R-:W-:-:S04]  /*41a0*/  IMAD.WIDE.U32 R2, R65, 0x8, R26 ;  /* 0x0000000841027825 */ /* 0x000fc800078e001a */
[----:B------:R-:W-:-:S04]  /*41b0*/  IMAD.WIDE.U32 R4, R5, 0x2, R238 ;  /* 0x0000000205047825 */ /* 0x000fc800078e00ee */
[----:B------:R-:W-:Y:S01]  /*41c0*/  IMAD.WIDE.U32 R6, R7, 0x2, R238 ;  /* 0x0000000207067825 */ /* 0x000fe200078e00ee */
[----:B------:R-:W-:Y:S01]  /*41d0*/  MOV R149, R16 ;  /* 0x0000001000957202 */ /* 0x000fe20000000f00 */
[----:B------:R-:W-:Y:S01]  /*41e0*/  @!PT LDS RZ, [RZ] ;  /* 0x00000000fffff984 */ /* 0x000fe20000000800 */
[----:B------:R-:W-:Y:S01]  /*41f0*/  @!PT LDS RZ, [RZ] ;  /* 0x00000000fffff984 */ /* 0x000fe20000000800 */
[----:B------:R-:W-:Y:S01]  /*4200*/  @!PT LDS RZ, [RZ] ;  /* 0x00000000fffff984 */ /* 0x000fe20000000800 */
[----:B------:R-:W-:Y:S02]  /*4210*/  LDGSTS.E.BYPASS.LTC128B.128 [R145], desc[UR4][R4.64] ;  /* 0x0000000004917fae */ /* 0x000fe4000b981a04 */
[----:B-----5:R-:W-:Y:S01]  /*4220*/  IMAD.WIDE.U32 R64, R197, 0x2, R24 ;  /* 0x00000002c5407825 */ /* 0x020fe200078e0018 */
[----:B------:R-:W-:Y:S01]  /*4230*/  MOV R151, R18 ;  /* 0x0000001200977202 */ /* 0x000fe20000000f00 */
[----:B------:R1:W-:Y:S01]  /*4240*/  LDGSTS.E.BYPASS.LTC128B.128 [R147], desc[UR4][R6.64] ;  /* 0x0000000006937fae */ /* 0x0003e2000b981a04 */
[----:B------:R-:W-:Y:S01]  /*4250*/  IADD3 R19, PT, PT, R198, 0x60, RZ ;  /* 0x00000060c6137810 */ /* 0x000fe20007ffe0ff */
[----:B------:R-:W-:Y:S01]  /*4260*/  VIADD R17, R196, 0x60 ;  /* 0x00000060c4117836 */ /* 0x000fe20000000000 */
[----:B------:R-:W-:Y:S01]  /*4270*/  MOV R167, R64 ;  /* 0x0000004000a77202 */ /* 0x000fe20000000f00 */
[----:B------:R-:W-:-:S02]  /*4280*/  IMAD.SHL.U32 R65, R244, 0x800, RZ ;  /* 0x00000800f4417824 */ /* 0x000fc400078e00ff */
[----:B------:R-:W-:-:S04]  /*4290*/  IMAD.WIDE.U32 R26, R199, 0x2, R24 ;  /* 0x00000002c71a7825 */ /* 0x000fc800078e0018 */
[----:B-1----:R-:W-:Y:S02]  /*42a0*/  IMAD.SHL.U32 R7, R245, 0x800, RZ ;  /* 0x00000800f5077824 */ /* 0x002fe400078e00ff */
[----:B------:R-:W-:Y:S01]  /*42b0*/  IMAD.WIDE.U32 R16, R17, 0x2, R238 ;  /* 0x0000000211107825 */ /* 0x000fe200078e00ee */
[----:B------:R-:W-:-:S03]  /*42c0*/  MOV R157, R26 ;  /* 0x0000001a009d7202 */ /* 0x000fc60000000f00 */
[----:B------:R-:W-:Y:S01]  /*42d0*/  IMAD.WIDE.U32 R18, R19, 0x2, R238 ;  /* 0x0000000213127825 */ /* 0x000fe200078e00ee */
[----:B------:R1:W-:Y:S03]  /*42e0*/  LDGSTS.E.BYPASS.LTC128B.128 [R149], desc[UR4][R16.64] ;  /* 0x0000000010957fae */ /* 0x0003e6000b981a04 */
[----:B--2---:R-:W-:Y:S01]  /*42f0*/  IMAD.WIDE.U32 R66, R65, 0x2, R66 ;  /* 0x0000000241427825 */ /* 0x004fe200078e0042 */
[----:B------:R2:W-:Y:S03]  /*4300*/  LDGSTS.E.BYPASS.LTC128B.128 [R151], desc[UR4][R18.64] ;  /* 0x0000000012977fae */ /* 0x0005e6000b981a04 */
[----:B---3--:R-:W-:Y:S01]  /*4310*/  IMAD.WIDE.U32 R140, R7, 0x2, R140 ;  /* 0x00000002078c7825 */ /* 0x008fe200078e008c */
[----:B------:R-:W-:-:S03]  /*4320*/  LEA R164, P0, R2, R66, 0x2 ;  /* 0x0000004202a47211 */ /* 0x000fc600078010ff */
[----:B------:R-:W-:Y:S01]  /*4330*/  IMAD.WIDE.U32 R26, R193, 0x2, R24 ;  /* 0x00000002c11a7825 */ /* 0x000fe200078e0018 */
[----:B------:R-:W-:-:S03]  /*4340*/  LEA R212, P1, R2, R140, 0x2 ;  /* 0x0000008c02d47211 */ /* 0x000fc600078210ff */
[----:B------:R-:W-:Y:S02]  /*4350*/  VIADD R7, R204, 0x60 ;  /* 0x00000060cc077836 */ /* 0x000fe40000000000 */
[----:B------:R-:W-:-:S04]  /*4360*/  IMAD.WIDE.U32 R24, R191, 0x2, R24 ;  /* 0x00000002bf187825 */ /* 0x000fc800078e0018 */
[----:B-1----:R-:W-:Y:S02]  /*4370*/  VIADD R17, R203, 0x60 ;  /* 0x00000060cb117836 */ /* 0x002fe40000000000 */
[----:B--2---:R-:W-:Y:S02]  /*4380*/  VIADD R19, R202, 0x60 ;  /* 0x00000060ca137836 */ /* 0x004fe40000000000 */
[----:B------:R-:W-:Y:S01]  /*4390*/  IMAD.WIDE.U32 R4, R143, 0x2, R236 ;  /* 0x000000028f047825 */ /* 0x000fe200078e00ec */
[----:B------:R-:W-:Y:S02]  /*43a0*/  MOV R27, R26 ;  /* 0x0000001a001b7202 */ /* 0x000fe40000000f00 */
[C---:B------:R-:W-:Y:S01]  /*43b0*/  LEA.HI.X R165, R2.reuse, R67, R3, 0x2, P0 ;  /* 0x0000004302a57211 */ /* 0x040fe200000f1403 */
[----:B------:R-:W-:Y:S01]  /*43c0*/  IMAD.WIDE.U32 R6, R7, 0x2, R236 ;  /* 0x0000000207067825 */ /* 0x000fe200078e00ec */
[----:B------:R-:W-:Y:S01]  /*43d0*/  LEA.HI.X R213, R2, R141, R3, 0x2, P1 ;  /* 0x0000008d02d57211 */ /* 0x000fe200008f1403 */
[----:B------:R1:W-:Y:S01]  /*43e0*/  LDGSTS.E.BYPASS.LTC128B.128 [R157], desc[UR4][R4.64] ;  /* 0x00000000049d7fae */ /* 0x0003e2000b981a04 */
[----:B------:R-:W-:Y:S01]  /*43f0*/  MOV R25, R24 ;  /* 0x0000001800197202 */ /* 0x000fe20000000f00 */
[----:B------:R-:W-:-:S02]  /*4400*/  IMAD.WIDE.U32 R16, R17, 0x2, R236 ;  /* 0x0000000211107825 */ /* 0x000fc400078e00ec */
[----:B------:R1:W-:Y:S02]  /*4410*/  LDGSTS.E.BYPASS.LTC128B.128 [R167], desc[UR4][R6.64] ;  /* 0x0000000006a77fae */ /* 0x0003e4000b981a04 */
[----:B------:R-:W-:Y:S02]  /*4420*/  IMAD.WIDE.U32 R2, R19, 0x2, R236 ;  /* 0x0000000213027825 */ /* 0x000fe400078e00ec */
[----:B------:R1:W-:Y:S04]  /*4430*/  LDGSTS.E.BYPASS.LTC128B.128 [R27], desc[UR4][R16.64] ;  /* 0x00000000101b7fae */ /* 0x0003e8000b981a04 */
[----:B------:R1:W-:Y:S04]  /*4440*/  LDGSTS.E.BYPASS.LTC128B.128 [R25], desc[UR4][R2.64] ;  /* 0x0000000002197fae */ /* 0x0003e8000b981a04 */
[----:B------:R-:W2:Y:S04]  /*4450*/  LD.E R208, desc[UR4][R212.64] ;  /* 0x00000004d4d07980 */ /* 0x000ea8000c101900 */
[----:B------:R-:W2:Y:S04]  /*4460*/  LD.E R209, desc[UR4][R212.64+0x10] ;  /* 0x00001004d4d17980 */ /* 0x000ea8000c101900 */
[----:B------:R-:W3:Y:S04]  /*4470*/  LD.E R200, desc[UR4][R212.64+0x100] ;  /* 0x00010004d4c87980 */ /* 0x000ee8000c101900 */
[----:B------:R-:W2:Y:S04]  /*4480*/  LD.E R156, desc[UR4][R164.64] ;  /* 0x00000004a49c7980 */ /* 0x000ea8000c101900 */
[----:B------:R-:W2:Y:S04]  /*4490*/  LD.E R157, desc[UR4][R164.64+0x100] ;  /* 0x00010004a49d7980 */ /* 0x000ea8000c101900 */
[----:B------:R-:W2:Y:S04]  /*44a0*/  LD.E R158, desc[UR4][R164.64+0x10] ;  /* 0x00001004a49e7980 */ /* 0x000ea8000c101900 */
[----:B------:R-:W2:Y:S04]  /*44b0*/  LD.E R159, desc[UR4][R164.64+0x110] ;  /* 0x00011004a49f7980 */ /* 0x000ea8000c101900 */
[----:B------:R-:W4:Y:S04]  /*44c0*/  LD.E R148, desc[UR4][R164.64+0x400] ;  /* 0x00040004a4947980 */ /* 0x000f28000c101900 */
[----:B------:R-:W4:Y:S04]  /*44d0*/  LD.E R149, desc[UR4][R164.64+0x500] ;  /* 0x00050004a4957980 */ /* 0x000f28000c101900 */
[----:B------:R-:W4:Y:S04]  /*44e0*/  LD.E R150, desc[UR4][R164.64+0x410] ;  /* 0x00041004a4967980 */ /* 0x000f28000c101900 */
[----:B------:R-:W4:Y:S04]  /*44f0*/  LD.E R151, desc[UR4][R164.64+0x510] ;  /* 0x00051004a4977980 */ /* 0x000f28000c101900 */
[----:B------:R-:W5:Y:S04]  /*4500*/  LD.E R144, desc[UR4][R164.64+0x800] ;  /* 0x00080004a4907980 */ /* 0x000f68000c101900 */
[----:B------:R-:W5:Y:S04]  /*4510*/  LD.E R145, desc[UR4][R164.64+0x900] ;  /* 0x00090004a4917980 */ /* 0x000f68000c101900 */
[----:B------:R-:W5:Y:S04]  /*4520*/  LD.E R146, desc[UR4][R164.64+0x810] ;  /* 0x00081004a4927980 */ /* 0x000f68000c101900 */
[----:B------:R-:W5:Y:S04]  /*4530*/  LD.E R147, desc[UR4][R164.64+0x910] ;  /* 0x00091004a4937980 */ /* 0x000f68000c101900 */
[----:B------:R-:W3:Y:S04]  /*4540*/  LD.E R140, desc[UR4][R164.64+0xc00] ;  /* 0x000c0004a48c7980 */ /* 0x000ee8000c101900 */
        /* <DEDUP_REMOVED lines=47> */
[----:B------:R-:W3:Y:S01]  /*4840*/  LD.E R3, desc[UR4][R212.64+0xf10] ;  /* 0x000f1004d4037980 */ /* 0x000ee2000c101900 */
[----:B------:R-:W-:-:S03]  /*4850*/  VIADD R210, R210, 0x1 ;  /* 0x00000001d2d27836 */ /* 0x000fc60000000000 */
[----:B------:R-:W0:Y:S02]  /*4860*/  LDGDEPBAR ;  /* 0x00000000000079af */ /* 0x000e240000000000 */
[----:B------:R-:W-:Y:S01]  /*4870*/  ISETP.NE.AND P0, PT, R210, RZ, PT ;  /* 0x000000ffd200720c */ /* 0x000fe20003f05270 */
[----:B------:R-:W-:Y:S01]  /*4880*/  VIADD R205, R205, 0x20 ;  /* 0x00000020cdcd7836 */ /* 0x000fe20000000000 */
[----:B------:R-:W-:Y:S01]  /*4890*/  IADD3 R188, PT, PT, R188, 0x1, RZ ;  /* 0x00000001bcbc7810 */ /* 0x000fe20007ffe0ff */
[----:B------:R-:W-:Y:S01]  /*48a0*/  VIADD R204, R204, 0x20 ;  /* 0x00000020cccc7836 */ /* 0x000fe20000000000 */
[----:B------:R-:W-:Y:S01]  /*48b0*/  IADD3 R190, PT, PT, R190, 0x20, RZ ;  /* 0x00000020bebe7810 */ /* 0x000fe20007ffe0ff */
[----:B------:R-:W-:Y:S02]  /*48c0*/  VIADD R203, R203, 0x20 ;  /* 0x00000020cbcb7836 */ /* 0x000fe40000000000 */
[----:B------:R-:W-:Y:S02]  /*48d0*/  VIADD R202, R202, 0x20 ;  /* 0x00000020caca7836 */ /* 0x000fe40000000000 */
[----:B------:R-:W-:-:S02]  /*48e0*/  VIADD R198, R198, 0x20 ;  /* 0x00000020c6c67836 */ /* 0x000fc40000000000 */
[----:B------:R-:W-:Y:S02]  /*48f0*/  VIADD R196, R196, 0x20 ;  /* 0x00000020c4c47836 */ /* 0x000fe40000000000 */
[----:B------:R-:W-:Y:S02]  /*4900*/  VIADD R192, R192, 0x20 ;  /* 0x00000020c0c07836 */ /* 0x000fe40000000000 */
[----:B------:R-:W-:Y:S02]  /*4910*/  VIADD R206, R206, 0x8 ;  /* 0x00000008cece7836 */ /* 0x000fe40000000000 */
[----:B------:R-:W-:Y:S01]  /*4920*/  VIADD R207, R207, 0x8 ;  /* 0x00000008cfcf7836 */ /* 0x000fe20000000000 */
[-C--:B--2---:R-:W-:Y:S08]  /*4930*/  HMMA.16816.F32 R36, R156, R208.reuse, R36 ;  /* 0x000000d09c24723c */ /* 0x084ff00000001824 */
[-C--:B----4-:R-:W-:Y:S08]  /*4940*/  HMMA.16816.F32 R80, R148, R208.reuse, R80 ;  /* 0x000000d09450723c */ /* 0x090ff00000001850 */
[-C--:B-----5:R-:W-:Y:S08]  /*4950*/  HMMA.16816.F32 R112, R144, R208.reuse, R112 ;  /* 0x000000d09070723c */ /* 0x0a0ff00000001870 */
[----:B---3--:R-:W-:Y:S08]  /*4960*/  HMMA.16816.F32 R160, R140, R208, R160 ;  /* 0x000000d08ca0723c */ /* 0x008ff000000018a0 */
[-C--:B------:R-:W-:Y:S08]  /*4970*/  HMMA.16816.F32 R40, R156, R200.reuse, R40 ;  /* 0x000000c89c28723c */ /* 0x080ff00000001828 */
[-C--:B------:R-:W-:Y:S08]  /*4980*/  HMMA.16816.F32 R84, R148, R200.reuse, R84 ;  /* 0x000000c89454723c */ /* 0x080ff00000001854 */
[-C--:B------:R-:W-:Y:S08]  /*4990*/  HMMA.16816.F32 R116, R144, R200.reuse, R116 ;  /* 0x000000c89074723c */ /* 0x080ff00000001874 */
[----:B------:R-:W-:Y:S08]  /*49a0*/  HMMA.16816.F32 R68, R140, R200, R68 ;  /* 0x000000c88c44723c */ /* 0x000ff00000001844 */
        /* <DEDUP_REMOVED lines=55> */
[----:B------:R-:W-:Y:S01]  /*4d20*/  HMMA.16816.F32 R32, R4, R2, R32 ;  /* 0x000000020420723c */ /* 0x000fe20000001820 */
[----:B------:R-:W-:-:S04]  /*4d30*/  NOP ;  /* 0x0000000000007918 */ /* 0x000fc80000000000 */
[----:B-1----:R-:W-:-:S15]  /*4d40*/  @P0 BRA `(.L_x_3) ;  /* 0xfffffff000bc0947 */ /* 0x002fde000383ffff */
.L_x_0:
[C---:B------:R-:W-:Y:S02]  /*4d50*/  LEA.HI.SX32 R3, R189.reuse, 0xfffffffd, 0x1b ;  /* 0xfffffffdbd037811 */ /* 0x040fe400078fdaff */
[----:B------:R-:W-:Y:S01]  /*4d60*/  LEA.HI.SX32 R6, R189, 0xfffffffe, 0x1b ;  /* 0xfffffffebd067811 */ /* 0x000fe200078fdaff */
[----:B------:R-:W1:Y:S01]  /*4d70*/  S2R R24, SR_LANEID ;  /* 0x0000000000187919 */ /* 0x000e620000000000 */
[----:B------:R-:W-:Y:S01]  /*4d80*/  LEA.HI R2, R3, R3, RZ, 0x2 ;  /* 0x0000000303027211 */ /* 0x000fe200078f10ff */
[----:B------:R-:W-:-:S04]  /*4d90*/  DEPBAR.LE SB0, 0x2 ;  /* 0x000080800000791a */ /* 0x000fc80000000000 */
[----:B------:R-:W-:Y:S02]  /*4da0*/  LOP3.LUT R2, R2, 0xfffffffc, RZ, 0xc0, !PT ;  /* 0xfffffffc02027812 */ /* 0x000fe400078ec0ff */
[----:B------:R-:W-:-:S03]  /*4db0*/  LEA.HI R7, R6, R6, RZ, 0x2 ;  /* 0x0000000606077211 */ /* 0x000fc600078f10ff */
[----:B------:R-:W-:-:S04]  /*4dc0*/  IMAD.IADD R2, R3, 0x1, -R2 ;  /* 0x0000000103027824 */ /* 0x000fc800078e0a02 */
[----:B------:R-:W-:-:S05]  /*4dd0*/  IMAD R18, R2, 0x8, R1 ;  /* 0x0000000802127824 */ /* 0x000fca00078e0201 */
[----:B------:R-:W2:Y:S04]  /*4de0*/  LDL.64 R2, [R18] ;  /* 0x0000000012027983 */ /* 0x000ea80000100a00 */
[----:B------:R3:W4:Y:S01]  /*4df0*/  LDL.64 R4, [R18+0x20] ;  /* 0x0000200012047983 */ /* 0x0007220000100a00 */
[----:B------:R-:W-:-:S05]  /*4e00*/  LOP3.LUT R7, R7, 0xfffffffc, RZ, 0xc0, !PT ;  /* 0xfffffffc07077812 */ /* 0x000fca00078ec0ff */
[----:B------:R-:W-:-:S04]  /*4e10*/  IMAD.IADD R6, R6, 0x1, -R7 ;  /* 0x0000000106067824 */ /* 0x000fc800078e0a07 */
[----:B------:R-:W-:-:S05]  /*4e20*/  IMAD R19, R6, 0x8, R1 ;  /* 0x0000000806137824 */ /* 0x000fca00078e0201 */
[----:B------:R-:W5:Y:S04]  /*4e30*/  LDL.64 R6, [R19] ;  /* 0x0000000013067983 */ /* 0x000f680000100a00 */
[----:B------:R-:W5:Y:S01]  /*4e40*/  LDL.64 R16, [R19+0x20] ;  /* 0x0000200013107983 */ /* 0x000f620000100a00 */
[----:B-1----:R-:W-:Y:S01]  /*4e50*/  LOP3.LUT R248, R24, 0x3, RZ, 0xc0, !PT ;  /* 0x0000000318f87812 */ /* 0x002fe200078ec0ff */
[----:B------:R-:W-:Y:S01]  /*4e60*/  IMAD.SHL.U32 R225, R244, 0x800, RZ ;  /* 0x00000800f4e17824 */ /* 0x000fe200078e00ff */
[----:B------:R-:W-:Y:S01]  /*4e70*/  SHF.R.U32.HI R25, RZ, 0x2, R24 ;  /* 0x00000002ff197819 */ /* 0x000fe20000011618 */
[----:B------:R-:W-:Y:S01]  /*4e80*/  IMAD.MOV.U32 R249, RZ, RZ, RZ ;  /* 0x000000fffff97224 */ /* 0x000fe200078e00ff */
[----:B------:R-:W-:Y:S02]  /*4e90*/  SHF.L.U32 R224, R245, 0xb, RZ ;  /* 0x0000000bf5e07819 */ /* 0x000fe400000006ff */
[----:B------:R-:W-:Y:S01]  /*4ea0*/  LEA.HI.SX32 R189, R189, 0xffffffff, 0x1b ;  /* 0xffffffffbdbd7811 */ /* 0x000fe200078fdaff */
[----:B------:R-:W-:-:S03]  /*4eb0*/  IMAD.WIDE.U32 R248, R25, 0x8, R248 ;  /* 0x0000000819f87825 */ /* 0x000fc600078e00f8 */
[----:B---3--:R-:W-:-:S04]  /*4ec0*/  LEA.HI R18, R189, R189, RZ, 0x2 ;  /* 0x000000bdbd127211 */ /* 0x008fc800078f10ff */
[----:B------:R-:W-:-:S05]  /*4ed0*/  LOP3.LUT R18, R18, 0xfffffffc, RZ, 0xc0, !PT ;  /* 0xfffffffc12127812 */ /* 0x000fca00078ec0ff */
[----:B------:R-:W-:-:S04]  /*4ee0*/  IMAD.IADD R156, R189, 0x1, -R18 ;  /* 0x00000001bd9c7824 */ /* 0x000fc800078e0a12 */
[----:B------:R-:W-:-:S05]  /*4ef0*/  IMAD R236, R156, 0x8, R1 ;  /* 0x000000089cec7824 */ /* 0x000fca00078e0201 */
[----:B------:R-:W3:Y:S04]  /*4f00*/  LDL.64 R234, [R236] ;  /* 0x00000000ecea7983 */ /* 0x000ee80000100a00 */
[----:B------:R-:W3:Y:S01]  /*4f10*/  LDL.64 R232, [R236+0x20] ;  /* 0x00002000ece87983 */ /* 0x000ee20000100a00 */
[----:B------:R-:W-:Y:S01]  /*4f20*/  BAR.SYNC.DEFER_BLOCKING 0x0 ;  /* 0x0000000000007b1d */ /* 0x000fe20000010000 */
[----:B--2---:R-:W-:-:S04]  /*4f30*/  IMAD.WIDE.U32 R2, R225, 0x2, R2 ;  /* 0x00000002e1027825 */ /* 0x004fc800078e0002 */
[----:B----4-:R-:W-:Y:S01]  /*4f40*/  IMAD.WIDE.U32 R4, R224, 0x2, R4 ;  /* 0x00000002e0047825 */ /* 0x010fe200078e0004 */
[C---:B------:R-:W-:Y:S02]  /*4f50*/  LEA R2, P0, R248.reuse, R2, 0x2 ;  /* 0x00000002f8027211 */ /* 0x040fe400078010ff */
[C---:B------:R-:W-:Y:S02]  /*4f60*/  LEA R4, P1, R248.reuse, R4, 0x2 ;  /* 0x00000004f8047211 */ /* 0x040fe400078210ff */
[C-C-:B------:R-:W-:Y:S02]  /*4f70*/  LEA.HI.X R3, R248.reuse, R3, R249.reuse, 0x2, P0 ;  /* 0x00000003f8037211 */ /* 0x140fe400000f14f9 */
[----:B------:R-:W-:-:S03]  /*4f80*/  LEA.HI.X R5, R248, R5, R249, 0x2, P1 ;  /* 0x00000005f8057211 */ /* 0x000fc600008f14f9 */
[----:B------:R-:W2:Y:S01]  /*4f90*/  LD.E R204, desc[UR4][R2.64] ;  /* 0x0000000402cc7980 */ /* 0x000ea2000c101900 */
[----:B-----5:R-:W-:-:S03]  /*4fa0*/  IMAD.WIDE.U32 R6, R225, 0x2, R6 ;  /* 0x00000002e1067825 */ /* 0x020fc600078e0006 */
[----:B------:R-:W2:Y:S01]  /*4fb0*/  LD.E R205, desc[UR4][R2.64+0x100] ;  /* 0x0001000402cd7980 */ /* 0x000ea2000c101900 */
[----:B------:R-:W-:-:S03]  /*4fc0*/  IMAD.WIDE.U32 R16, R224, 0x2, R16 ;  /* 0x00000002e0107825 */ /* 0x000fc600078e0010 */
        /* <DEDUP_REMOVED lines=14> */
[----:B------:R-:W2:Y:S04]  /*50b0*/  LD.E R218, desc[UR4][R4.64+0x500] ;  /* 0x0005000404da7980 */ /* 0x000ea8000c101900 */
[----:B------:R-:W2:Y:S04]  /*50c0*/  LD.E R219, desc[UR4][R4.64+0x510] ;  /* 0x0005100404db7980 */ /* 0x000ea8000c101900 */
        /* <DEDUP_REMOVED lines=46> */
[----:B------:R-:W-:-:S04]  /*53b0*/  DEPBAR.LE SB0, 0x2 ;  /* 0x000080800000791a */ /* 0x000fc80000000000 */
[C---:B------:R-:W-:Y:S02]  /*53c0*/  LEA R228, P0, R248.reuse, R6, 0x2 ;  /* 0x00000006f8e47211 */ /* 0x040fe400078010ff */
[C---:B------:R-:W-:Y:S02]  /*53d0*/  LEA R230, P1, R248.reuse, R16, 0x2 ;  /* 0x00000010f8e67211 */ /* 0x040fe400078210ff */
[C-C-:B------:R-:W-:Y:S01]  /*53e0*/  LEA.HI.X R229, R248.reuse, R7, R249.reuse, 0x2, P0 ;  /* 0x00000007f8e57211 */ /* 0x140fe200000f14f9 */
[----:B------:R-:W-:Y:S01]  /*53f0*/  BAR.SYNC.DEFER_BLOCKING 0x0 ;  /* 0x0000000000007b1d */ /* 0x000fe20000010000 */
[----:B------:R-:W-:-:S05]  /*5400*/  LEA.HI.X R231, R248, R17, R249, 0x2, P1 ;  /* 0x00000011f8e77211 */ /* 0x000fca00008f14f9 */
        /* <DEDUP_REMOVED lines=32> */
[-C--:B--2---:R-:W-:Y:S03]  /*5610*/  HMMA.16816.F32 R48, R204, R218.reuse, R48 ;  /* 0x000000dacc30723c */ /* 0x084fe60000001830 */
[----:B------:R-:W2:Y:S04]  /*5620*/  LD.E R242, desc[UR4][R230.64+0x200] ;  /* 0x00020004e6f27980 */ /* 0x000ea8000c101900 */
[----:B------:R-:W2:Y:S01]  /*5630*/  LD.E R243, desc[UR4][R230.64+0x210] ;  /* 0x00021004e6f37980 */ /* 0x000ea2000c101900 */
[-C--:B----4-:R-:W-:Y:S03]  /*5640*/  HMMA.16816.F32 R92, R200, R218.reuse, R92 ;  /* 0x000000dac85c723c */ /* 0x090fe6000000185c */
[----:B------:R-:W4:Y:S04]  /*5650*/  LD.E R240, desc[UR4][R230.64+0x300] ;  /* 0x00030004e6f07980 */ /* 0x000f28000c101900 */
[----:B------:R-:W4:Y:S01]  /*5660*/  LD.E R241, desc[UR4][R230.64+0x310] ;  /* 0x00031004e6f17980 */ /* 0x000f22000c101900 */
[-C--:B-----5:R-:W-:Y:S03]  /*5670*/  HMMA.16816.F32 R124, R196, R218.reuse, R124 ;  /* 0x000000dac47c723c */ /* 0x0a0fe6000000187c */
[----:B------:R-:W5:Y:S04]  /*5680*/  LD.E R238, desc[UR4][R230.64+0x600] ;  /* 0x00060004e6ee7980 */ /* 0x000f68000c101900 */
[----:B------:R-:W5:Y:S01]  /*5690*/  LD.E R239, desc[UR4][R230.64+0x610] ;  /* 0x00061004e6ef7980 */ /* 0x000f62000c101900 */
[----:B---3--:R-:W-:Y:S03]  /*56a0*/  HMMA.16816.F32 R12, R192, R218, R12 ;  /* 0x000000dac00c723c */ /* 0x008fe6000000180c */
[----:B------:R-:W3:Y:S04]  /*56b0*/  LD.E R236, desc[UR4][R230.64+0x700] ;  /* 0x00070004e6ec7980 */ /* 0x000ee8000c101900 */
[----:B------:R-:W3:Y:S01]  /*56c0*/  LD.E R237, desc[UR4][R230.64+0x710] ;  /* 0x00071004e6ed7980 */ /* 0x000ee2000c101900 */
[-C--:B------:R-:W-:Y:S08]  /*56d0*/  HMMA.16816.F32 R52, R204, R216.reuse, R52 ;  /* 0x000000d8cc34723c */ /* 0x080ff00000001834 */
[-C--:B------:R-:W-:Y:S08]  /*56e0*/  HMMA.16816.F32 R96, R200, R216.reuse, R96 ;  /* 0x000000d8c860723c */ /* 0x080ff00000001860 */
[-C--:B------:R-:W-:Y:S08]  /*56f0*/  HMMA.16816.F32 R128, R196, R216.reuse, R128 ;  /* 0x000000d8c480723c */ /* 0x080ff00000001880 */
[----:B------:R-:W-:Y:S08]  /*5700*/  HMMA.16816.F32 R20, R192, R216, R20 ;  /* 0x000000d8c014723c */ /* 0x000ff00000001814 */
[C---:B------:R-:W-:Y:S08]  /*5710*/  HMMA.16816.F32 R56, R204.reuse, R214, R56 ;  /* 0x000000d6cc38723c */ /* 0x040ff00000001838 */
[----:B------:R-:W-:Y:S08]  /*5720*/  HMMA.16816.F32 R72, R204, R212, R72 ;  /* 0x000000d4cc48723c */ /* 0x000ff00000001848 */
[C---:B------:R-:W-:Y:S08]  /*5730*/  HMMA.16816.F32 R80, R200.reuse, R226, R80 ;  /* 0x000000e2c850723c */ /* 0x040ff00000001850 */
[C---:B------:R-:W-:Y:S08]  /*5740*/  HMMA.16816.F32 R84, R200.reuse, R222, R84 ;  /* 0x000000dec854723c */ /* 0x040ff00000001854 */
[C---:B------:R-:W-:Y:S08]  /*5750*/  HMMA.16816.F32 R88, R200.reuse, R220, R88 ;  /* 0x000000dcc858723c */ /* 0x040ff00000001858 */
[C---:B------:R-:W-:Y:S08]  /*5760*/  HMMA.16816.F32 R100, R200.reuse, R214, R100 ;  /* 0x000000d6c864723c */ /* 0x040ff00000001864 */
[----:B------:R-:W-:Y:S08]  /*5770*/  HMMA.16816.F32 R104, R200, R212, R104 ;  /* 0x000000d4c868723c */ /* 0x000ff00000001868 */
[----:B------:R-:W-:Y:S08]  /*5780*/  HMMA.16816.F32 R44, R204, R220, R44 ;  /* 0x000000dccc2c723c */ /* 0x000ff0000000182c */
        /* <DEDUP_REMOVED lines=9> */
[----:B------:R-:W-:Y:S08]  /*5820*/  HMMA.16816.F32 R56, R188, R142, R56 ;  /* 0x0000008ebc38723c */ /* 0x000ff00000001838 */
[C---:B------:R-:W-:Y:S08]  /*5830*/  HMMA.16816.F32 R36, R204.reuse, R226, R36 ;  /* 0x000000e2cc24723c */ /* 0x040ff00000001824 */
[----:B------:R-:W-:Y:S08]  /*5840*/  HMMA.16816.F32 R40, R204, R222, R40 ;  /* 0x000000decc28723c */ /* 0x000ff00000001828 */
[-C--:B------:R-:W-:Y:S08]  /*5850*/  HMMA.16816.F32 R132, R196, R214.reuse, R132 ;  /* 0x000000d6c484723c */ /* 0x080ff00000001884 */
[----:B------:R-:W-:Y:S08]  /*5860*/  HMMA.16816.F32 R8, R192, R214, R8 ;  /* 0x000000d6c008723c */ /* 0x000ff00000001808 */
[-C--:B------:R-:W-:Y:S08]  /*5870*/  HMMA.16816.F32 R136, R196, R212.reuse, R136 ;  /* 0x000000d4c488723c */ /* 0x080ff00000001888 */
[----:B------:R-:W-:Y:S08]  /*5880*/  HMMA.16816.F32 R28, R192, R212, R28 ;  /* 0x000000d4c01c723c */ /* 0x000ff0000000181c */
[----:B------:R-:W-:Y:S08]  /*5890*/  HMMA.16816.F32 R144, R188, R140, R72 ;  /* 0x0000008cbc90723c */ /* 0x000ff00000001848 */
[----:B------:R-:W-:Y:S08]  /*58a0*/  HMMA.16816.F32 R76, R204, R210, R76 ;  /* 0x000000d2cc4c723c */ /* 0x000ff0000000184c */
[C---:B------:R-:W-:Y:S08]  /*58b0*/  HMMA.16816.F32 R80, R184.reuse, R208, R80 ;  /* 0x000000d0b850723c */ /* 0x040ff00000001850 */
[C---:B------:R-:W-:Y:S08]  /*58c0*/  HMMA.16816.F32 R84, R184.reuse, R150, R84 ;  /* 0x00000096b854723c */ /* 0x040ff00000001854 */
[C---:B------:R-:W-:Y:S08]  /*58d0*/  HMMA.16816.F32 R88, R184.reuse, R148, R88 ;  /* 0x00000094b858723c */ /* 0x040ff00000001858 */
[C---:B------:R-:W-:Y:S08]  /*58e0*/  HMMA.16816.F32 R100, R184.reuse, R142, R100 ;  /* 0x0000008eb864723c */ /* 0x040ff00000001864 */
[----:B------:R-:W-:Y:S08]  /*58f0*/  HMMA.16816.F32 R104, R184, R140, R104 ;  /* 0x0000008cb868723c */ /* 0x000ff00000001868 */
[-C--:B------:R-:W-:Y:S08]  /*5900*/  HMMA.16816.F32 R112, R196, R226.reuse, R112 ;  /* 0x000000e2c470723c */ /* 0x080ff00000001870 */
[----:B------:R-:W-:Y:S08]  /*5910*/  HMMA.16816.F32 R160, R192, R226, R160 ;  /* 0x000000e2c0a0723c */ /* 0x000ff000000018a0 */
[-C--:B------:R-:W-:Y:S08]  /*5920*/  HMMA.16816.F32 R116, R196, R222.reuse, R116 ;  /* 0x000000dec474723c */ /* 0x080ff00000001874 */
[----:B------:R-:W-:Y:S08]  /*5930*/  HMMA.16816.F32 R68, R192, R222, R68 ;  /* 0x000000dec044723c */ /* 0x000ff00000001844 */
[-C--:B------:R-:W-:Y:S08]  /*5940*/  HMMA.16816.F32 R120, R196, R220.reuse, R120 ;  /* 0x000000dcc478723c */ /* 0x080ff00000001878 */
[----:B------:R-:W-:Y:S08]  /*5950*/  HMMA.16816.F32 R60, R192, R220, R60 ;  /* 0x000000dcc03c723c */ /* 0x000ff0000000183c */
[-C--:B------:R-:W-:Y:S08]  /*5960*/  HMMA.16816.F32 R152, R196, R210.reuse, R152 ;  /* 0x000000d2c498723c */ /* 0x080ff00000001898 */
[----:B------:R-:W-:Y:S08]  /*5970*/  HMMA.16816.F32 R32, R192, R210, R32 ;  /* 0x000000d2c020723c */ /* 0x000ff00000001820 */
[----:B------:R-:W-:Y:S08]  /*5980*/  HMMA.16816.F32 R44, R188, R148, R44 ;  /* 0x00000094bc2c723c */ /* 0x000ff0000000182c */
        /* <DEDUP_REMOVED lines=20> */
[----:B------:R-:W-:Y:S01]  /*5ad0*/  HMMA.16816.F32 R68, R176, R150, R68 ;  /* 0x00000096b044723c */ /* 0x000fe20000001844 */
[----:B------:R-:W2:Y:S04]  /*5ae0*/  LD.E R150, desc[UR4][R228.64+0x210] ;  /* 0x00021004e4967980 */ /* 0x000ea8000c101900 */
[----:B------:R-:W2:Y:S03]  /*5af0*/  LD.E R151, desc[UR4][R228.64+0x310] ;  /* 0x00031004e4977980 */ /* 0x000ea6000c101900 */
[-C--:B------:R-:W-:Y:S08]  /*5b00*/  HMMA.16816.F32 R120, R180, R148.reuse, R120 ;  /* 0x00000094b478723c */ /* 0x080ff00000001878 */
[----:B------:R-:W-:Y:S01]  /*5b10*/  HMMA.16816.F32 R60, R176, R148, R60 ;  /* 0x00000094b03c723c */ /* 0x000fe2000000183c */
[----:B------:R-:W2:Y:S04]  /*5b20*/  LD.E R148, desc[UR4][R228.64+0x200] ;  /* 0x00020004e4947980 */ /* 0x000ea8000c101900 */
[----:B------:R-:W2:Y:S03]  /*5b30*/  LD.E R149, desc[UR4][R228.64+0x300] ;  /* 0x00030004e4957980 */ /* 0x000ea6000c101900 */
[-C--:B------:R-:W-:Y:S01]  /*5b40*/  HMMA.16816.F32 R152, R180, R66.reuse, R152 ;  /* 0x00000042b498723c */ /* 0x080fe20000001898 */
[----:B------:R-:W3:Y:S04]  /*5b50*/  LD.E R180, desc[UR4][R228.64+0x600] ;  /* 0x00060004e4b47980 */ /* 0x000ee8000c101900 */
[----:B------:R-:W3:Y:S03]  /*5b60*/  LD.E R181, desc[UR4][R228.64+0x700] ;  /* 0x00070004e4b57980 */ /* 0x000ee6000c101900 */
[----:B------:R-:W-:Y:S01]  /*5b70*/  HMMA.16816.F32 R32, R176, R66, R32 ;  /* 0x00000042b020723c */ /* 0x000fe20000001820 */
[----:B------:R-:W3:Y:S04]  /*5b80*/  LD.E R182, desc[UR4][R228.64+0x610] ;  /* 0x00061004e4b67980 */ /* 0x000ee8000c101900 */
[----:B------:R-:W3:Y:S03]  /*5b90*/  LD.E R183, desc[UR4][R228.64+0x710] ;  /* 0x00071004e4b77980 */ /* 0x000ee6000c101900 */
[C---:B------:R-:W-:Y:S01]  /*5ba0*/  HMMA.16816.F32 R72, R172.reuse, R64, R44 ;  /* 0x00000040ac48723c */ /* 0x040fe2000000182c */
[----:B------:R-:W3:Y:S04]  /*5bb0*/  LD.E R46, desc[UR4][R230.64+0xa00] ;  /* 0x000a0004e62e7980 */ /* 0x000ee8000c101900 */
[----:B------:R-:W3:Y:S03]  /*5bc0*/  LD.E R47, desc[UR4][R230.64+0xa10] ;  /* 0x000a1004e62f7980 */ /* 0x000ee6000c101900 */
[----:B------:R-:W-:Y:S01]  /*5bd0*/  HMMA.16816.F32 R76, R172, R16, R48 ;  /* 0x00000010ac4c723c */ /* 0x000fe20000001830 */
[----:B------:R-:W3:Y:S04]  /*5be0*/  LD.E R44, desc[UR4][R230.64+0xb00] ;  /* 0x000b0004e62c7980 */ /* 0x000ee8000c101900 */
[----:B------:R-:W3:Y:S03]  /*5bf0*/  LD.E R45, desc[UR4][R230.64+0xb10] ;  /* 0x000b1004e62d7980 */ /* 0x000ee6000c101900 */
[----:B------:R-:W-:Y:S01]  /*5c00*/  HMMA.16816.F32 R168, R168, R18, R184 ;  /* 0x00000012a8a8723c */ /* 0x000fe200000018b8 */
        /* <DEDUP_REMOVED lines=13> */
[----:B------:R-:W-:-:S04]  /*5ce0*/  IMAD.WIDE.U32 R234, R225, 0x2, R234 ;  /* 0x00000002e1ea7825 */ /* 0x000fc800078e00ea */
[----:B------:R-:W-:Y:S01]  /*5cf0*/  IMAD.WIDE.U32 R232, R224, 0x2, R232 ;  /* 0x00000002e0e87825 */ /* 0x000fe200078e00e8 */
[C---:B------:R-:W-:Y:S02]  /*5d00*/  LEA R226, P0, R248.reuse, R234, 0x2 ;  /* 0x000000eaf8e27211 */ /* 0x040fe400078010ff */
[C---:B------:R-:W-:Y:S02]  /*5d10*/  LEA R250, P1, R248.reuse, R232, 0x2 ;  /* 0x000000e8f8fa7211 */ /* 0x040fe400078210ff */
[C-C-:B------:R-:W-:Y:S01]  /*5d20*/  LEA.HI.X R227, R248.reuse, R235, R249.reuse, 0x2, P0 ;  /* 0x000000ebf8e37211 */ /* 0x140fe200000f14f9 */
[----:B------:R-:W-:Y:S01]  /*5d30*/  BAR.SYNC.DEFER_BLOCKING 0x0 ;  /* 0x0000000000007b1d */ /* 0x000fe20000010000 */
[----:B------:R-:W-:Y:S01]  /*5d40*/  LEA.HI.X R251, R248, R233, R249, 0x2, P1 ;  /* 0x000000e9f8fb7211 */ /* 0x000fe200008f14f9 */
[C---:B------:R-:W-:Y:S08]  /*5d50*/  HMMA.16816.F32 R112, R156.reuse, R24, R112 ;  /* 0x000000189c70723c */ /* 0x040ff00000001870 */
[C---:B------:R-:W-:Y:S08]  /*5d60*/  HMMA.16816.F32 R116, R156.reuse, R26, R116 ;  /* 0x0000001a9c74723c */ /* 0x040ff00000001874 */
[C---:B------:R-:W-:Y:S01]  /*5d70*/  HMMA.16816.F32 R120, R156.reuse, R64, R120 ;  /* 0x000000409c78723c */ /* 0x040fe20000001878 */
[----:B------:R-:W3:Y:S07]  /*5d80*/  LD.E R224, desc[UR4][R250.64] ;  /* 0x00000004fae07980 */ /* 0x000eee000c101900 */
[C---:B------:R-:W-:Y:S01]  /*5d90*/  HMMA.16816.F32 R124, R156.reuse, R16, R124 ;  /* 0x000000109c7c723c */ /* 0x040fe2000000187c */
[----:B------:R-:W3:Y:S04]  /*5da0*/  LD.E R225, desc[UR4][R250.64+0x10] ;  /* 0x00001004fae17980 */ /* 0x000ee8000c101900 */
[----:B------:R-:W3:Y:S03]  /*5db0*/  LD.E R222, desc[UR4][R250.64+0x100] ;  /* 0x00010004fade7980 */ /* 0x000ee6000c101900 */
        /* <DEDUP_REMOVED lines=37> */
[C---:B------:R-:W-:Y:S03]  /*6010*/  HMMA.16816.F32 R160, R164.reuse, R24, R160 ;  /* 0x00000018a4a0723c */ /* 0x040fe600000018a0 */
        /* <DEDUP_REMOVED lines=32> */
[C---:B------:R-:W-:Y:S08]  /*6220*/  HMMA.16816.F32 R68, R164.reuse, R26, R68 ;  /* 0x0000001aa444723c */ /* 0x040ff00000001844 */
[C---:B------:R-:W-:Y:S08]  /*6230*/  HMMA.16816.F32 R60, R164.reuse, R64, R60 ;  /* 0x00000040a43c723c */ /* 0x040ff0000000183c */
[C---:B------:R-:W-:Y:S08]  /*6240*/  HMMA.16816.F32 R12, R164.reuse, R16, R12 ;  /* 0x00000010a40c723c */ /* 0x040ff0000000180c */
[C---:B------:R-:W-:Y:S08]  /*6250*/  HMMA.16816.F32 R20, R164.reuse, R2, R20 ;  /* 0x00000002a414723c */ /* 0x040ff00000001814 */
[C---:B------:R-:W-:Y:S08]  /*6260*/  HMMA.16816.F32 R8, R164.reuse, R4, R8 ;  /* 0x00000004a408723c */ /* 0x040ff00000001808 */
[C---:B------:R-:W-:Y:S08]  /*6270*/  HMMA.16816.F32 R28, R164.reuse, R6, R28 ;  /* 0x00000006a41c723c */ /* 0x040ff0000000181c */
[----:B------:R-:W-:Y:S08]  /*6280*/  HMMA.16816.F32 R32, R164, R18, R32 ;  /* 0x00000012a420723c */ /* 0x000ff00000001820 */
[C---:B--2---:R-:W-:Y:S08]  /*6290*/  HMMA.16816.F32 R36, R148.reuse, R242, R36 ;  /* 0x000000f29424723c */ /* 0x044ff00000001824 */
[C---:B----4-:R-:W-:Y:S08]  /*62a0*/  HMMA.16816.F32 R40, R148.reuse, R240, R40 ;  /* 0x000000f09428723c */ /* 0x050ff00000001828 */
[C---:B-----5:R-:W-:Y:S08]  /*62b0*/  HMMA.16816.F32 R72, R148.reuse, R238, R72 ;  /* 0x000000ee9448723c */ /* 0x060ff00000001848 */
[C---:B---3--:R-:W-:Y:S08]  /*62c0*/  HMMA.16816.F32 R76, R148.reuse, R236, R76 ;  /* 0x000000ec944c723c */ /* 0x048ff0000000184c */
        /* <DEDUP_REMOVED lines=9> */
[C---:B------:R-:W-:Y:S01]  /*6360*/  HMMA.16816.F32 R100, R180.reuse, R44, R100 ;  /* 0x0000002cb464723c */ /* 0x040fe20000001864 */
[----:B------:R-:W1:Y:S07]  /*6370*/  S2R R2, SR_TID.X ;  /* 0x0000000000027919 */ /* 0x000e6e0000002100 */
        /* <DEDUP_REMOVED lines=37> */
[----:B------:R-:W-:Y:S01]  /*65d0*/  HMMA.16816.F32 R124, R192, R218, R124 ;  /* 0x000000dac07c723c */ /* 0x000fe2000000187c */
[----:B------:R-:W-:-:S07]  /*65e0*/  IMAD R3, R244, 0x8, R245 ;  /* 0x00000008f4037824 */ /* 0x000fce00078e02f5 */
        /* <DEDUP_REMOVED lines=8> */
[----:B------:R-:W-:-:S07]  /*6670*/  IMAD.SHL.U32 R3, R3, 0x400, RZ ;  /* 0x0000040003037824 */ /* 0x000fce00078e00ff */
[C---:B------:R-:W-:Y:S08]  /*6680*/  HMMA.16816.F32 R20, R196.reuse, R216, R20 ;  /* 0x000000d8c414723c */ /* 0x040ff00000001814 */
[C---:B------:R-:W-:Y:S08]  /*6690*/  HMMA.16816.F32 R8, R196.reuse, R86, R8 ;  /* 0x00000056c408723c */ /* 0x040ff00000001808 */
[C---:B------:R-:W-:Y:S08]  /*66a0*/  HMMA.16816.F32 R28, R196.reuse, R84, R28 ;  /* 0x00000054c41c723c */ /* 0x040ff0000000181c */
[----:B------:R-:W-:Y:S01]  /*66b0*/  HMMA.16816.F32 R32, R196, R82, R32 ;  /* 0x00000052c420723c */ /* 0x000fe20000001820 */
[----:B-1----:R-:W-:Y:S01]  /*66c0*/  IMAD R5, R245, 0x20, R2 ;  /* 0x00000020f5057824 */ /* 0x002fe200078e0202 */
[----:B------:R-:W-:-:S06]  /*66d0*/  LEA R3, R3, R246, 0x2 ;  /* 0x000000f603037211 */ /* 0x000fcc00078e10ff */
[C---:B------:R-:W-:Y:S08]  /*66e0*/  HMMA.16816.F32 R36, R200.reuse, R80, R36 ;  /* 0x00000050c824723c */ /* 0x040ff00000001824 */
[C---:B------:R-:W-:Y:S08]  /*66f0*/  HMMA.16816.F32 R40, R200.reuse, R66, R40 ;  /* 0x00000042c828723c */ /* 0x040ff00000001828 */
[C---:B------:R-:W-:Y:S08]  /*6700*/  HMMA.16816.F32 R72, R200.reuse, R234, R72 ;  /* 0x000000eac848723c */ /* 0x040ff00000001848 */
[C---:B------:R-:W-:Y:S08]  /*6710*/  HMMA.16816.F32 R76, R200.reuse, R232, R76 ;  /* 0x000000e8c84c723c */ /* 0x040ff0000000184c */
[C---:B------:R-:W-:Y:S08]  /*6720*/  HMMA.16816.F32 R52, R200.reuse, R230, R52 ;  /* 0x000000e6c834723c */ /* 0x040ff00000001834 */
[----:B------:R-:W-:Y:S01]  /*6730*/  HMMA.16816.F32 R108, R200, R228, R108 ;  /* 0x000000e4c86c723c */ /* 0x000fe2000000186c */
[----:B------:R-:W-:-:S07]  /*6740*/  IMAD R4, R244, 0x40, R5 ;  /* 0x00000040f4047824 */ /* 0x000fce00078e0205 */
[C---:B------:R-:W-:Y:S08]  /*6750*/  HMMA.16816.F32 R56, R200.reuse, R24, R56 ;  /* 0x00000018c838723c */ /* 0x040ff00000001838 */
[----:B------:R-:W-:Y:S01]  /*6760*/  HMMA.16816.F32 R172, R200, R226, R172 ;  /* 0x000000e2c8ac723c */ /* 0x000fe200000018ac */
[----:B------:R-:W-:-:S07]  /*6770*/  VIADD R5, R3, 0x400 ;  /* 0x0000040003057836 */ /* 0x000fce0000000000 */
        /* <DEDUP_REMOVED lines=9> */
[----:B------:R-:W-:Y:S01]  /*6810*/  HMMA.16816.F32 R104, R204, R24, R104 ;  /* 0x00000018cc68723c */ /* 0x000fe20000001868 */
[----:B------:R-:W-:-:S07]  /*6820*/  IMAD.U32 R6, R248, 0x8, R3 ;  /* 0x00000008f8067824 */ /* 0x000fce00078e0003 */
[----:B------:R-:W-:Y:S01]  /*6830*/  HMMA.16816.F32 R168, R204, R226, R168 ;  /* 0x000000e2cca8723c */ /* 0x000fe200000018a8 */
[----:B------:R-:W-:-:S07]  /*6840*/  IMAD.U32 R5, R248, 0x8, R5 ;  /* 0x00000008f8057824 */ /* 0x000fce00078e0005 */
[C---:B------:R-:W-:Y:S08]  /*6850*/  HMMA.16816.F32 R112, R208.reuse, R80, R112 ;  /* 0x00000050d070723c */ /* 0x040ff00000001870 */
[----:B------:R-:W-:Y:S01]  /*6860*/  HMMA.16816.F32 R116, R208, R66, R116 ;  /* 0x00000042d074723c */ /* 0x000fe20000001874 */
[----:B------:R-:W-:-:S07]  /*6870*/  VIADD R27, R3, 0x2800 ;  /* 0x00002800031b7836 */ /* 0x000fce0000000000 */
[----:B------:R-:W-:Y:S01]  /*6880*/  HMMA.16816.F32 R120, R208, R234, R120 ;  /* 0x000000ead078723c */ /* 0x000fe20000001878 */
[----:B------:R-:W-:-:S07]  /*6890*/  IMAD.U32 R7, R248, 0x8, R7 ;  /* 0x00000008f8077824 */ /* 0x000fce00078e0007 */
[----:B------:R-:W-:Y:S01]  /*68a0*/  HMMA.16816.F32 R124, R208, R232, R124 ;  /* 0x000000e8d07c723c */ /* 0x000fe2000000187c */
[----:B------:R-:W-:-:S07]  /*68b0*/  IADD3 R45, PT, PT, R3, 0x2c00, RZ ;  /* 0x00002c00032d7810 */ /* 0x000fce0007ffe0ff */
[----:B------:R-:W-:Y:S01]  /*68c0*/  HMMA.16816.F32 R128, R208, R230, R128 ;  /* 0x000000e6d080723c */ /* 0x000fe20000001880 */
[----:B------:R-:W-:-:S07]  /*68d0*/  IMAD.U32 R17, R248, 0x8, R17 ;  /* 0x00000008f8117824 */ /* 0x000fce00078e0011 */
[----:B------:R-:W-:Y:S01]  /*68e0*/  HMMA.16816.F32 R132, R208, R228, R132 ;  /* 0x000000e4d084723c */ /* 0x000fe20000001884 */
[----:B------:R-:W-:-:S07]  /*68f0*/  VIADD R47, R3, 0x4000 ;  /* 0x00004000032f7836 */ /* 0x000fce0000000000 */
[----:B------:R-:W-:Y:S01]  /*6900*/  HMMA.16816.F32 R136, R208, R24, R136 ;  /* 0x00000018d088723c */ /* 0x000fe20000001888 */
[----:B------:R-:W-:-:S07]  /*6910*/  IMAD.U32 R19, R248, 0x8, R19 ;  /* 0x00000008f8137824 */ /* 0x000fce00078e0013 */
[----:B------:R-:W-:Y:S01]  /*6920*/  HMMA.16816.F32 R152, R208, R226, R152 ;  /* 0x000000e2d098723c */ /* 0x000fe20000001898 */
[----:B------:R-:W-:-:S07]  /*6930*/  VIADD R49, R3, 0x4400 ;  /* 0x0000440003317836 */ /* 0x000fce0000000000 */
[C---:B------:R-:W-:Y:S01]  /*6940*/  HMMA.16816.F32 R160, R212.reuse, R80, R160 ;  /* 0x00000050d4a0723c */ /* 0x040fe200000018a0 */
[----:B------:R1:W-:Y:S07]  /*6950*/  STS.64 [R6], R36 ;  /* 0x0000002406007388 */ /* 0x0003ee0000000a00 */
[C---:B------:R-:W-:Y:S01]  /*6960*/  HMMA.16816.F32 R68, R212.reuse, R66, R68 ;  /* 0x00000042d444723c */ /* 0x040fe20000001844 */
[----:B------:R-:W-:Y:S07]  /*6970*/  STS.64 [R6+0x200], R38 ;  /* 0x0002002606007388 */ /* 0x000fee0000000a00 */
[C---:B------:R-:W-:Y:S01]  /*6980*/  HMMA.16816.F32 R60, R212.reuse, R234, R60 ;  /* 0x000000ead43c723c */ /* 0x040fe2000000183c */
[----:B------:R-:W-:Y:S07]  /*6990*/  STS.64 [R6+0x20], R40 ;  /* 0x0000202806007388 */ /* 0x000fee0000000a00 */
[----:B------:R-:W-:Y:S01]  /*69a0*/  HMMA.16816.F32 R12, R212, R232, R12 ;  /* 0x000000e8d40c723c */ /* 0x000fe2000000180c */
[----:B------:R-:W-:Y:S01]  /*69b0*/  STS.64 [R6+0x220], R42 ;  /* 0x0002202a06007388 */ /* 0x000fe20000000a00 */
[----:B------:R-:W-:-:S06]  /*69c0*/  VIADD R51, R3, 0x4800 ;  /* 0x0000480003337836 */ /* 0x000fcc0000000000 */
[C---:B------:R-:W-:Y:S01]  /*69d0*/  HMMA.16816.F32 R20, R212.reuse, R230, R20 ;  /* 0x000000e6d414723c */ /* 0x040fe20000001814 */
[C---:B------:R-:W-:Y:S01]  /*69e0*/  IMAD.U32 R27, R248.reuse, 0x8, R27 ;  /* 0x00000008f81b7824 */ /* 0x040fe200078e001b */
[----:B------:R-:W-:Y:S06]  /*69f0*/  STS.64 [R5], R72 ;  /* 0x0000004805007388 */ /* 0x000fec0000000a00 */
[C---:B------:R-:W-:Y:S01]  /*6a00*/  HMMA.16816.F32 R8, R212.reuse, R228, R8 ;  /* 0x000000e4d408723c */ /* 0x040fe20000001808 */
[----:B------:R-:W-:Y:S07]  /*6a10*/  STS.64 [R5+0x200], R74 ;  /* 0x0002004a05007388 */ /* 0x000fee0000000a00 */
[C---:B------:R-:W-:Y:S01]  /*6a20*/  HMMA.16816.F32 R28, R212.reuse, R24, R28 ;  /* 0x00000018d41c723c */ /* 0x040fe2000000181c */
[C---:B------:R-:W-:Y:S01]  /*6a30*/  VIADD R25, R3.reuse, 0x2400 ;  /* 0x0000240003197836 */ /* 0x040fe20000000000 */
[----:B------:R-:W-:Y:S06]  /*6a40*/  STS.64 [R5+0x20], R76 ;  /* 0x0000204c05007388 */ /* 0x000fec0000000a00 */
[----:B------:R-:W-:Y:S01]  /*6a50*/  HMMA.16816.F32 R32, R212, R226, R32 ;  /* 0x000000e2d420723c */ /* 0x000fe20000001820 */
[C---:B------:R-:W-:Y:S01]  /*6a60*/  IMAD.U32 R25, R248.reuse, 0x8, R25 ;  /* 0x00000008f8197824 */ /* 0x040fe200078e0019 */
[----:B------:R-:W-:Y:S01]  /*6a70*/  STS.64 [R5+0x220], R78 ;  /* 0x0002204e05007388 */ /* 0x000fe20000000a00 */
[C---:B------:R-:W-:Y:S01]  /*6a80*/  VIADD R65, R3.reuse, 0x4c00 ;  /* 0x00004c0003417836 */ /* 0x040fe20000000000 */
[C---:B------:R-:W-:Y:S01]  /*6a90*/  LEA R45, R248.reuse, R45, 0x3 ;  /* 0x0000002df82d7211 */ /* 0x040fe200078e18ff */
[C---:B------:R-:W-:Y:S01]  /*6aa0*/  VIADD R67, R3.reuse, 0x6000 ;  /* 0x0000600003437836 */ /* 0x040fe20000000000 */
[----:B------:R-:W-:Y:S01]  /*6ab0*/  STS.64 [R7], R52 ;  /* 0x0000003407007388 */ /* 0x000fe20000000a00 */
[C---:B------:R-:W-:Y:S01]  /*6ac0*/  IMAD.U32 R47, R248.reuse, 0x8, R47 ;  /* 0x00000008f82f7824 */ /* 0x040fe200078e002f */
[C---:B------:R-:W-:Y:S01]  /*6ad0*/  IADD3 R85, PT, PT, R3.reuse, 0x6c00, RZ ;  /* 0x00006c0003557810 */ /* 0x040fe20007ffe0ff */
[C---:B------:R-:W-:Y:S01]  /*6ae0*/  VIADD R81, R3.reuse, 0x6400 ;  /* 0x0000640003517836 */ /* 0x040fe20000000000 */
[----:B------:R-:W-:Y:S01]  /*6af0*/  STS.64 [R7+0x200], R54 ;  /* 0x0002003607007388 */ /* 0x000fe20000000a00 */
[----:B------:R-:W-:Y:S01]  /*6b00*/  IMAD.U32 R49, R248, 0x8, R49 ;  /* 0x00000008f8317824 */ /* 0x000fe200078e0031 */
[----:B------:R-:W2:Y:S02]  /*6b10*/  S2UR UR6, SR_CTAID.Y ;  /* 0x00000000000679c3 */ /* 0x000ea40000002600 */
[----:B------:R-:W-:Y:S01]  /*6b20*/  STS.64 [R7+0x20], R108 ;  /* 0x0000206c07007388 */ /* 0x000fe20000000a00 */
[----:B------:R-:W-:-:S03]  /*6b30*/  VIADD R83, R3, 0x6800 ;  /* 0x0000680003537836 */ /* 0x000fc60000000000 */
[----:B------:R3:W-:Y:S01]  /*6b40*/  STS.64 [R7+0x220], R110 ;  /* 0x0002206e07007388 */ /* 0x0007e20000000a00 */
[C---:B------:R-:W-:Y:S01]  /*6b50*/  IMAD.U32 R51, R248.reuse, 0x8, R51 ;  /* 0x00000008f8337824 */ /* 0x040fe200078e0033 */
[----:B------:R-:W4:Y:S02]  /*6b60*/  LDC R24, c[0x0][0x39c] ;  /* 0x0000e700ff187b82 */ /* 0x000f240000000800 */
[----:B------:R-:W-:Y:S01]  /*6b70*/  STS.64 [R17], R56 ;  /* 0x0000003811007388 */ /* 0x000fe20000000a00 */
[----:B------:R-:W-:-:S03]  /*6b80*/  IMAD.U32 R65, R248, 0x8, R65 ;  /* 0x00000008f8417824 */ /* 0x000fc600078e0041 */
[----:B------:R-:W-:Y:S01]  /*6b90*/  STS.64 [R17+0x200], R58 ;  /* 0x0002003a11007388 */ /* 0x000fe20000000a00 */
[----:B------:R-:W-:Y:S01]  /*6ba0*/  IMAD.SHL.U32 R4, R4, 0x10, RZ ;  /* 0x0000001004047824 */ /* 0x000fe200078e00ff */
[----:B-1----:R-:W1:Y:S02]  /*6bb0*/  LDC R37, c[0x0][0x39c] ;  /* 0x0000e700ff257b82 */ /* 0x002e640000000800 */
[----:B------:R-:W-:Y:S04]  /*6bc0*/  STS.64 [R17+0x20], R172 ;  /* 0x000020ac11007388 */ /* 0x000fe80000000a00 */
[----:B------:R-:W-:Y:S01]  /*6bd0*/  STS.64 [R17+0x220], R174 ;  /* 0x000220ae11007388 */ /* 0x000fe20000000a00 */
[C---:B------:R-:W-:Y:S01]  /*6be0*/  IMAD.U32 R67, R248.reuse, 0x8, R67 ;  /* 0x00000008f8437824 */ /* 0x040fe200078e0043 */
[C---:B------:R-:W-:Y:S01]  /*6bf0*/  LEA R85, R248.reuse, R85, 0x3 ;  /* 0x00000055f8557211 */ /* 0x040fe200078e18ff */
[C---:B------:R-:W-:Y:S01]  /*6c00*/  IMAD.U32 R81, R248.reuse, 0x8, R81 ;  /* 0x00000008f8517824 */ /* 0x040fe200078e0051 */
[----:B------:R-:W-:Y:S01]  /*6c10*/  STS.64 [R19], R140 ;  /* 0x0000008c13007388 */ /* 0x000fe20000000a00 */
[----:B------:R-:W-:Y:S01]  /*6c20*/  IMAD.U32 R83, R248, 0x8, R83 ;  /* 0x00000008f8537824 */ /* 0x000fe200078e0053 */
[----:B---3--:R-:W3:Y:S02]  /*6c30*/  LDC R7, c[0x0][0x39c] ;  /* 0x0000e700ff077b82 */ /* 0x008ee40000000800 */
[----:B------:R-:W-:Y:S04]  /*6c40*/  STS.64 [R19+0x200], R142 ;  /* 0x0002008e13007388 */ /* 0x000fe80000000a00 */
[----:B------:R-:W-:Y:S02]  /*6c50*/  STS.64 [R19+0x20], R144 ;  /* 0x0000209013007388 */ /* 0x000fe40000000a00 */
[----:B------:R-:W5:Y:S02]  /*6c60*/  LDC R41, c[0x0][0x39c] ;  /* 0x0000e700ff297b82 */ /* 0x000f640000000800 */
[----:B------:R-:W-:Y:S04]  /*6c70*/  STS.64 [R19+0x220], R146 ;  /* 0x0002209213007388 */ /* 0x000fe80000000a00 */
[----:B------:R-:W-:Y:S02]  /*6c80*/  STS.64 [R25], R88 ;  /* 0x0000005819007388 */ /* 0x000fe40000000a00 */
[----:B------:R-:W5:Y:S02]  /*6c90*/  LDC R43, c[0x0][0x39c] ;  /* 0x0000e700ff2b7b82 */ /* 0x000f640000000800 */
[----:B------:R-:W-:Y:S04]  /*6ca0*/  STS.64 [R25+0x200], R90 ;  /* 0x0002005a19007388 */ /* 0x000fe80000000a00 */
[----:B------:R-:W-:Y:S02]  /*6cb0*/  STS.64 [R25+0x20], R92 ;  /* 0x0000205c19007388 */ /* 0x000fe40000000a00 */
[----:B------:R-:W5:Y:S02]  /*6cc0*/  LDC R39, c[0x0][0x39c] ;  /* 0x0000e700ff277b82 */ /* 0x000f640000000800 */
[----:B------:R2:W-:Y:S04]  /*6cd0*/  STS.64 [R25+0x220], R94 ;  /* 0x0002205e19007388 */ /* 0x0005e80000000a00 */
[----:B------:R-:W-:Y:S04]  /*6ce0*/  STS.64 [R27], R96 ;  /* 0x000000601b007388 */ /* 0x000fe80000000a00 */
[----:B------:R-:W-:Y:S04]  /*6cf0*/  STS.64 [R27+0x200], R98 ;  /* 0x000200621b007388 */ /* 0x000fe80000000a00 */
[----:B------:R-:W-:Y:S01]  /*6d00*/  STS.64 [R27+0x20], R100 ;  /* 0x000020641b007388 */ /* 0x000fe20000000a00 */
[----:B------:R-:W-:Y:S01]  /*6d10*/  LOP3.LUT R3, R4, 0x1fff00, RZ, 0xc0, !PT ;  /* 0x001fff0004037812 */ /* 0x000fe200078ec0ff */
[----:B--2---:R-:W2:Y:S02]  /*6d20*/  LDC R25, c[0x0][0x39c] ;  /* 0x0000e700ff197b82 */ /* 0x004ea40000000800 */
[----:B------:R4:W-:Y:S04]  /*6d30*/  STS.64 [R27+0x220], R102 ;  /* 0x000220661b007388 */ /* 0x0009e80000000a00 */
[----:B------:R-:W-:Y:S02]  /*6d40*/  STS.64 [R45], R104 ;  /* 0x000000682d007388 */ /* 0x000fe40000000a00 */
[----:B------:R-:W1:Y:S02]  /*6d50*/  LDC.64 R4, c[0x0][0x390] ;  /* 0x0000e400ff047b82 */ /* 0x000e640000000a00 */
[----:B------:R-:W-:Y:S04]  /*6d60*/  STS.64 [R45+0x200], R106 ;  /* 0x0002006a2d007388 */ /* 0x000fe80000000a00 */
[----:B------:R-:W-:Y:S01]  /*6d70*/  STS.64 [R45+0x20], R168 ;  /* 0x000020a82d007388 */ /* 0x000fe20000000a00 */
[----:B------:R-:W-:Y:S01]  /*6d80*/  LOP3.LUT R3, R3, 0xf, R2, 0xf8, !PT ;  /* 0x0000000f03037812 */ /* 0x000fe200078ef802 */
[----:B----4-:R-:W4:Y:S02]  /*6d90*/  LDC R27, c[0x0][0x39c] ;  /* 0x0000e700ff1b7b82 */ /* 0x010f240000000800 */
[----:B------:R3:W-:Y:S04]  /*6da0*/  STS.64 [R45+0x220], R170 ;  /* 0x000220aa2d007388 */ /* 0x0007e80000000a00 */
[----:B------:R-:W-:Y:S04]  /*6db0*/  STS.64 [R47], R112 ;  /* 0x000000702f007388 */ /* 0x000fe80000000a00 */
[----:B------:R-:W-:Y:S04]  /*6dc0*/  STS.64 [R47+0x200], R114 ;  /* 0x000200722f007388 */ /* 0x000fe80000000a00 */
[----:B------:R-:W-:Y:S01]  /*6dd0*/  STS.64 [R47+0x20], R116 ;  /* 0x000020742f007388 */ /* 0x000fe20000000a00 */
[----:B------:R-:W-:Y:S01]  /*6de0*/  IMAD R246, R3, 0x4, R246 ;  /* 0x0000000403f67824 */ /* 0x000fe200078e02f6 */
[----:B---3--:R-:W3:Y:S02]  /*6df0*/  LDC R45, c[0x0][0x39c] ;  /* 0x0000e700ff2d7b82 */ /* 0x008ee40000000800 */
[----:B------:R-:W-:Y:S04]  /*6e00*/  STS.64 [R47+0x220], R118 ;  /* 0x000220762f007388 */ /* 0x000fe80000000a00 */
[----:B------:R-:W-:Y:S02]  /*6e10*/  STS.64 [R49], R120 ;  /* 0x0000007831007388 */ /* 0x000fe40000000a00 */
[----:B------:R-:W5:Y:S02]  /*6e20*/  LDC R3, c[0x0][0x39c] ;  /* 0x0000e700ff037b82 */ /* 0x000f640000000800 */
[----:B------:R-:W-:Y:S04]  /*6e30*/  STS.64 [R49+0x200], R122 ;  /* 0x0002007a31007388 */ /* 0x000fe80000000a00 */
[----:B------:R-:W-:Y:S04]  /*6e40*/  STS.64 [R49+0x20], R124 ;  /* 0x0000207c31007388 */ /* 0x000fe80000000a00 */
[----:B------:R-:W-:Y:S04]  /*6e50*/  STS.64 [R49+0x220], R126 ;  /* 0x0002207e31007388 */ /* 0x000fe80000000a00 */
[----:B------:R-:W-:Y:S04]  /*6e60*/  STS.64 [R51], R128 ;  /* 0x0000008033007388 */ /* 0x000fe80000000a00 */
        /* <DEDUP_REMOVED lines=14> */
[----:B------:R2:W-:Y:S04]  /*6f50*/  STS.64 [R81+0x220], R14 ;  /* 0x0002200e51007388 */ /* 0x0005e80000000a00 */
[----:B------:R1:W-:Y:S04]  /*6f60*/  STS.64 [R83], R20 ;  /* 0x0000001453007388 */ /* 0x0003e80000000a00 */
[----:B------:R-:W-:Y:S04]  /*6f70*/  STS.64 [R83+0x200], R22 ;  /* 0x0002001653007388 */ /* 0x000fe80000000a00 */
[----:B------:R4:W-:Y:S01]  /*6f80*/  STS.64 [R83+0x20], R8 ;  /* 0x0000200853007388 */ /* 0x0009e20000000a00 */
[----:B-----5:R-:W-:Y:S01]  /*6f90*/  IMAD R3, R3, UR6, RZ ;  /* 0x0000000603037c24 */ /* 0x020fe2000f8e02ff */
[----:B--2---:R-:W2:Y:S02]  /*6fa0*/  LDC R15, c[0x0][0x39c] ;  /* 0x0000e700ff0f7b82 */ /* 0x004ea40000000800 */
[----:B------:R-:W-:Y:S04]  /*6fb0*/  STS.64 [R83+0x220], R10 ;  /* 0x0002200a53007388 */ /* 0x000fe80000000a00 */
[----:B------:R5:W-:Y:S02]  /*6fc0*/  STS.64 [R85], R28 ;  /* 0x0000001c55007388 */ /* 0x000be40000000a00 */
[----:B-1----:R-:W1:Y:S02]  /*6fd0*/  LDC R21, c[0x0][0x39c] ;  /* 0x0000e700ff157b82 */ /* 0x002e640000000800 */
[----:B------:R3:W-:Y:S04]  /*6fe0*/  STS.64 [R85+0x200], R30 ;  /* 0x0002001e55007388 */ /* 0x0007e80000000a00 */
[----:B------:R3:W-:Y:S02]  /*6ff0*/  STS.64 [R85+0x20], R32 ;  /* 0x0000202055007388 */ /* 0x0007e40000000a00 */
[----:B----4-:R-:W4:Y:S02]  /*7000*/  LDC R9, c[0x0][0x39c] ;  /* 0x0000e700ff097b82 */ /* 0x010f240000000800 */
[----:B------:R2:W-:Y:S06]  /*7010*/  STS.64 [R85+0x220], R34 ;  /* 0x0002202255007388 */ /* 0x0005ec0000000a00 */
[----:B------:R-:W-:Y:S01]  /*7020*/  BAR.SYNC.DEFER_BLOCKING 0x0 ;  /* 0x0000000000007b1d */ /* 0x000fe20000010000 */
[----:B------:R-:W-:-:S07]  /*7030*/  IMAD R3, R3, 0x80, R2 ;  /* 0x0000008003037824 */ /* 0x000fce00078e0202 */
[----:B------:R-:W1:Y:S08]  /*7040*/  LDC R23, c[0x0][0x39c] ;  /* 0x0000e700ff177b82 */ /* 0x000e700000000800 */
[----:B-----5:R-:W5:Y:S08]  /*7050*/  LDC R29, c[0x0][0x39c] ;  /* 0x0000e700ff1d7b82 */ /* 0x020f700000000800 */
[----:B---3--:R-:W3:Y:S01]  /*7060*/  LDC R31, c[0x0][0x39c] ;  /* 0x0000e700ff1f7b82 */ /* 0x008ee20000000800 */
[----:B------:R-:W4:Y:S04]  /*7070*/  LDS R6, [R246] ;  /* 0x00000000f6067984 */ /* 0x000f280000000800 */
[----:B------:R-:W1:Y:S03]  /*7080*/  LDS R12, [R246+0x40] ;  /* 0x00004000f60c7984 */ /* 0x000e660000000800 */
[----:B------:R-:W3:Y:S01]  /*7090*/  LDC R33, c[0x0][0x39c] ;  /* 0x0000e700ff217b82 */ /* 0x000ee20000000800 */
[----:B------:R-:W-:Y:S04]  /*70a0*/  LDS R13, [R246+0x80] ;  /* 0x00008000f60d7984 */ /* 0x000fe80000000800 */
[----:B------:R-:W5:Y:S01]  /*70b0*/  LDS R11, [R246+0x100] ;  /* 0x00010000f60b7984 */ /* 0x000f620000000800 */
[----:B------:R-:W-:-:S02]  /*70c0*/  IMAD R3, R0, 0x80, R3 ;  /* 0x0000008000037824 */ /* 0x000fc400078e0203 */
[----:B------:R-:W3:Y:S01]  /*70d0*/  LDC R28, c[0x0][0x39c] ;  /* 0x0000e700ff1c7b82 */ /* 0x000ee20000000800 */
[----:B------:R-:W3:Y:S01]  /*70e0*/  LDS R10, [R246+0xc0] ;  /* 0x0000c000f60a7984 */ /* 0x000ee20000000800 */
[----:B------:R-:W-:-:S03]  /*70f0*/  IMAD R244, R244, 0x40, R3 ;  /* 0x00000040f4f47824 */ /* 0x000fc600078e0203 */
[----:B------:R-:W3:Y:S01]  /*7100*/  LDS R16, [R246+0x140] ;  /* 0x00014000f6107984 */ /* 0x000ee20000000800 */
[----:B------:R-:W-:Y:S02]  /*7110*/  IMAD R245, R245, 0x20, R244 ;  /* 0x00000020f5f57824 */ /* 0x000fe400078e02f4 */
[----:B--2---:R-:W2:Y:S01]  /*7120*/  LDC R35, c[0x0][0x39c] ;  /* 0x0000e700ff237b82 */ /* 0x004ea20000000800 */
[----:B------:R-:W2:Y:S01]  /*7130*/  LDS R17, [R246+0x180] ;  /* 0x00018000f6117984 */ /* 0x000ea20000000800 */
[----:B------:R-:W-:-:S03]  /*7140*/  IMAD.WIDE R2, R245, 0x2, R4 ;  /* 0x00000002f5027825 */ /* 0x000fc600078e0204 */
[----:B------:R-:W2:Y:S01]  /*7150*/  LDS R18, [R246+0x1c0] ;  /* 0x0001c000f6127984 */ /* 0x000ea20000000800 */
[----:B------:R-:W-:-:S03]  /*7160*/  IMAD.WIDE R4, R7, 0x2, R2 ;  /* 0x0000000207047825 */ /* 0x000fc600078e0202 */
[----:B------:R-:W2:Y:S04]  /*7170*/  LDS R19, [R246+0x200] ;  /* 0x00020000f6137984 */ /* 0x000ea80000000800 */
[----:B------:R-:W-:Y:S01]  /*7180*/  LDS R22, [R246+0x300] ;  /* 0x00030000f6167984 */ /* 0x000fe20000000800 */
[----:B----4-:R-:W-:-:S03]  /*7190*/  F2FP.F16.F32.PACK_AB R6, RZ, R6 ;  /* 0x00000006ff06723e */ /* 0x010fc600000000ff */
[----:B------:R-:W-:Y:S01]  /*71a0*/  LDS R32, [R246+0xe180] ;  /* 0x00e18000f6207984 */ /* 0x000fe20000000800 */
[----:B------:R-:W-:Y:S01]  /*71b0*/  PRMT R20, R6, 0x7610, R20 ;  /* 0x0000761006147816 */ /* 0x000fe20000000014 */
[----:B------:R-:W-:Y:S01]  /*71c0*/  IMAD.WIDE R6, R9, 0x2, R4 ;  /* 0x0000000209067825 */ /* 0x000fe200078e0204 */
[----:B-1----:R-:W-:-:S03]  /*71d0*/  F2FP.F16.F32.PACK_AB R0, RZ, R12 ;  /* 0x0000000cff00723e */ /* 0x002fc600000000ff */
[----:B------:R1:W-:Y:S01]  /*71e0*/  STG.E.U16 desc[UR4][R2.64], R20 ;  /* 0x0000001402007986 */ /* 0x0003e2000c101504 */
[----:B------:R-:W-:Y:S01]  /*71f0*/  PRMT R26, R0, 0x7610, R26 ;  /* 0x00007610001a7816 */ /* 0x000fe2000000001a */
[----:B------:R-:W-:Y:S01]  /*7200*/  IMAD.WIDE R8, R15, 0x2, R6 ;  /* 0x000000020f087825 */ /* 0x000fe200078e0206 */
[----:B-----5:R-:W-:Y:S01]  /*7210*/  F2FP.F16.F32.PACK_AB R15, RZ, R11 ;  /* 0x0000000bff0f723e */ /* 0x020fe200000000ff */
[----:B------:R-:W4:Y:S01]  /*7220*/  LDS R20, [R246+0x240] ;  /* 0x00024000f6147984 */ /* 0x000f220000000800 */
[----:B-1----:R-:W-:Y:S02]  /*7230*/  F2FP.F16.F32.PACK_AB R3, RZ, R13 ;  /* 0x0000000dff03723e */ /* 0x002fe400000000ff */
[----:B---3--:R-:W-:Y:S01]  /*7240*/  F2FP.F16.F32.PACK_AB R14, RZ, R10 ;  /* 0x0000000aff0e723e */ /* 0x008fe200000000ff */
[----:B------:R-:W1:Y:S01]  /*7250*/  LDC.64 R12, c[0x0][0x390] ;  /* 0x0000e400ff0c7b82 */ /* 0x000e620000000a00 */
[----:B------:R3:W-:Y:S01]  /*7260*/  STG.E.U16 desc[UR4][R4.64], R26 ;  /* 0x0000001a04007986 */ /* 0x0007e2000c101504 */
[----:B------:R-:W-:-:S03]  /*7270*/  IMAD.WIDE R10, R21, 0x2, R8 ;  /* 0x00000002150a7825 */ /* 0x000fc600078e0208 */
[----:B------:R-:W-:Y:S01]  /*7280*/  LDS R0, [R246+0x2c0] ;  /* 0x0002c000f6007984 */ /* 0x000fe20000000800 */
[----:B------:R-:W-:-:S03]  /*7290*/  IMAD R245, R24, 0x8, R245 ;  /* 0x0000000818f57824 */ /* 0x000fc600078e02f5 */
[----:B------:R-:W-:Y:S01]  /*72a0*/  LDS R26, [R246+0x2000] ;  /* 0x00200000f61a7984 */ /* 0x000fe20000000800 */
[----:B---3--:R-:W-:-:S03]  /*72b0*/  PRMT R5, R15, 0x7610, R5 ;  /* 0x000076100f057816 */ /* 0x008fc60000000005 */
[----:B------:R3:W-:Y:S01]  /*72c0*/  STG.E.U16 desc[UR4][R6.64], R3 ;  /* 0x0000000306007986 */ /* 0x0007e2000c101504 */
[----:B------:R-:W5:Y:S03]  /*72d0*/  LDC R15, c[0x0][0x39c] ;  /* 0x0000e700ff0f7b82 */ /* 0x000f660000000800 */
[----:B------:R1:W-:Y:S04]  /*72e0*/  STG.E.U16 desc[UR4][R8.64], R14 ;  /* 0x0000000e08007986 */ /* 0x0003e8000c101504 */
[----:B------:R-:W4:Y:S01]  /*72f0*/  LDS R21, [R246+0x280] ;  /* 0x00028000f6157984 */ /* 0x000f220000000800 */
[----:B---3--:R-:W-:-:S03]  /*7300*/  IMAD.WIDE R2, R23, 0x2, R10 ;  /* 0x0000000217027825 */ /* 0x008fc600078e020a */
[----:B------:R3:W-:Y:S01]  /*7310*/  STG.E.U16 desc[UR4][R10.64], R5 ;  /* 0x000000050a007986 */ /* 0x0007e2000c101504 */
[----:B-1----:R-:W-:-:S03]  /*7320*/  IMAD.WIDE R8, R245, 0x2, R12 ;  /* 0x00000002f5087825 */ /* 0x002fc600078e020c */
[----:B------:R-:W1:Y:S04]  /*7330*/  LDS R23, [R246+0x340] ;  /* 0x00034000f6177984 */ /* 0x000e680000000800 */
[----:B------:R-:W1:Y:S01]  /*7340*/  LDS R24, [R246+0x380] ;  /* 0x00038000f6187984 */ /* 0x000e620000000800 */
[----:B---3--:R-:W-:-:S03]  /*7350*/  IMAD.WIDE R4, R25, 0x2, R2 ;  /* 0x0000000219047825 */ /* 0x008fc600078e0202 */
[----:B------:R-:W3:Y:S01]  /*7360*/  LDS R25, [R246+0x3c0] ;  /* 0x0003c000f6197984 */ /* 0x000ee20000000800 */
[----:B-----5:R-:W-:Y:S01]  /*7370*/  IMAD.WIDE R10, R15, 0x2, R8 ;  /* 0x000000020f0a7825 */ /* 0x020fe200078e0208 */
[----:B------:R-:W-:Y:S01]  /*7380*/  F2FP.F16.F32.PACK_AB R16, RZ, R16 ;  /* 0x00000010ff10723e */ /* 0x000fe200000000ff */
[----:B------:R-:W5:Y:S02]  /*7390*/  LDC.64 R14, c[0x0][0x390] ;  /* 0x0000e400ff0e7b82 */ /* 0x000f640000000a00 */
[----:B------:R-:W-:-:S06]  /*73a0*/  IMAD.WIDE R6, R27, 0x2, R4 ;  /* 0x000000021b067825 */ /* 0x000fcc00078e0204 */
[----:B------:R-:W1:Y:S01]  /*73b0*/  LDC R27, c[0x0][0x39c] ;  /* 0x0000e700ff1b7b82 */ /* 0x000e620000000800 */
[----:B------:R-:W-:Y:S01]  /*73c0*/  IMAD.WIDE R12, R29, 0x2, R10 ;  /* 0x000000021d0c7825 */ /* 0x000fe200078e020a */
[----:B------:R4:W-:Y:S01]  /*73d0*/  STG.E.U16 desc[UR4][R2.64], R16 ;  /* 0x0000001002007986 */ /* 0x0009e2000c101504 */
[----:B--2---:R-:W-:Y:S02]  /*73e0*/  F2FP.F16.F32.PACK_AB R17, RZ, R17 ;  /* 0x00000011ff11723e */ /* 0x004fe400000000ff */
[----:B------:R-:W-:Y:S01]  /*73f0*/  F2FP.F16.F32.PACK_AB R18, RZ, R18 ;  /* 0x00000012ff12723e */ /* 0x000fe200000000ff */
[----:B------:R-:W2:Y:S02]  /*7400*/  LDS R16, [R246+0x2040] ;  /* 0x00204000f6107984 */ /* 0x000ea40000000800 */
[----:B------:R-:W3:Y:S01]  /*7410*/  LDC R29, c[0x0][0x39c] ;  /* 0x0000e700ff1d7b82 */ /* 0x000ee20000000800 */
[----:B----4-:R-:W-:Y:S01]  /*7420*/  IMAD.WIDE R2, R31, 0x2, R12 ;  /* 0x000000021f027825 */ /* 0x010fe200078e020c */
[----:B------:R4:W-:Y:S06]  /*7430*/  STG.E.U16 desc[UR4][R4.64], R17 ;  /* 0x0000001104007986 */ /* 0x0009ec000c101504 */
[----:B------:R-:W2:Y:S01]  /*7440*/  LDC R31, c[0x0][0x39c] ;  /* 0x0000e700ff1f7b82 */ /* 0x000ea20000000800 */
[----:B------:R-:W-:Y:S01]  /*7450*/  F2FP.F16.F32.PACK_AB R19, RZ, R19 ;  /* 0x00000013ff13723e */ /* 0x000fe200000000ff */
[----:B------:R1:W-:Y:S01]  /*7460*/  STG.E.U16 desc[UR4][R6.64], R18 ;  /* 0x0000001206007986 */ /* 0x0003e2000c101504 */
[----:B------:R-:W-:Y:S01]  /*7470*/  F2FP.F16.F32.PACK_AB R20, RZ, R20 ;  /* 0x00000014ff14723e */ /* 0x000fe200000000ff */
[----:B------:R-:W-:Y:S01]  /*7480*/  IMAD R245, R28, 0x8, R245 ;  /* 0x000000081cf57824 */ /* 0x000fe200078e02f5 */
[----:B------:R-:W-:Y:S01]  /*7490*/  F2FP.F16.F32.PACK_AB R21, RZ, R21 ;  /* 0x00000015ff15723e */ /* 0x000fe200000000ff */
[----:B------:R-:W2:Y:S01]  /*74a0*/  LDS R17, [R246+0x2080] ;  /* 0x00208000f6117984 */ /* 0x000ea20000000800 */
[----:B------:R-:W-:Y:S01]  /*74b0*/  F2FP.F16.F32.PACK_AB R0, RZ, R0 ;  /* 0x00000000ff00723e */ /* 0x000fe200000000ff */
[----:B------:R-:W2:Y:S01]  /*74c0*/  LDC R28, c[0x0][0x39c] ;  /* 0x0000e700ff1c7b82 */ /* 0x000ea20000000800 */
[----:B----4-:R-:W-:Y:S01]  /*74d0*/  IMAD.WIDE R4, R33, 0x2, R2 ;  /* 0x0000000221047825 */ /* 0x010fe200078e0202 */
[----:B------:R-:W-:Y:S01]  /*74e0*/  F2FP.F16.F32.PACK_AB R22, RZ, R22 ;  /* 0x00000016ff16723e */ /* 0x000fe200000000ff */
[----:B------:R-:W4:Y:S05]  /*74f0*/  LDS R18, [R246+0x20c0] ;  /* 0x0020c000f6127984 */ /* 0x000f2a0000000800 */
[----:B------:R-:W4:Y:S01]  /*7500*/  LDC R33, c[0x0][0x39c] ;  /* 0x0000e700ff217b82 */ /* 0x000f220000000800 */
[----:B-1----:R-:W-:Y:S01]  /*7510*/  IMAD.WIDE R6, R27, 0x2, R4 ;  /* 0x000000021b067825 */ /* 0x002fe200078e0204 */
[----:B------:R3:W-:Y:S06]  /*7520*/  STG.E.U16 desc[UR4][R8.64], R19 ;  /* 0x0000001308007986 */ /* 0x0007ec000c101504 */
[----:B------:R-:W1:Y:S01]  /*7530*/  LDC R27, c[0x0][0x39c] ;  /* 0x0000e700ff1b7b82 */ /* 0x000e620000000800 */
[----:B------:R5:W-:Y:S01]  /*7540*/  STG.E.U16 desc[UR4][R10.64], R20 ;  /* 0x000000140a007986 */ /* 0x000be2000c101504 */
[----:B------:R-:W-:-:S02]  /*7550*/  F2FP.F16.F32.PACK_AB R26, RZ, R26 ;  /* 0x0000001aff1a723e */ /* 0x000fc400000000ff */
[----:B------:R-:W-:Y:S01]  /*7560*/  F2FP.F16.F32.PACK_AB R23, RZ, R23 ;  /* 0x00000017ff17723e */ /* 0x000fe200000000ff */
[----:B------:R-:W1:Y:S01]  /*7570*/  LDS R19, [R246+0x2100] ;  /* 0x00210000f6137984 */ /* 0x000e620000000800 */
[----:B---3--:R-:W-:Y:S02]  /*7580*/  IMAD.WIDE R8, R29, 0x2, R6 ;  /* 0x000000021d087825 */ /* 0x008fe400078e0206 */
[----:B------:R-:W3:Y:S01]  /*7590*/  LDC R29, c[0x0][0x39c] ;  /* 0x0000e700ff1d7b82 */ /* 0x000ee20000000800 */
[----:B------:R2:W-:Y:S01]  /*75a0*/  STG.E.U16 desc[UR4][R12.64], R21 ;  /* 0x000000150c007986 */ /* 0x0005e2000c101504 */
[----:B-----5:R-:W-:-:S03]  /*75b0*/  IMAD.WIDE R10, R245, 0x2, R14 ;  /* 0x00000002f50a7825 */ /* 0x020fc600078e020e */
[----:B------:R5:W-:Y:S01]  /*75c0*/  STG.E.U16 desc[UR4][R2.64], R0 ;  /* 0x0000000002007986 */ /* 0x000be2000c101504 */
[----:B------:R-:W-:Y:S02]  /*75d0*/  F2FP.F16.F32.PACK_AB R24, RZ, R24 ;  /* 0x00000018ff18723e */ /* 0x000fe400000000ff */
[----:B------:R-:W3:Y:S01]  /*75e0*/  LDC.64 R14, c[0x0][0x390] ;  /* 0x0000e400ff0e7b82 */ /* 0x000ee20000000a00 */
[----:B------:R-:W-:Y:S01]  /*75f0*/  F2FP.F16.F32.PACK_AB R25, RZ, R25 ;  /* 0x00000019ff19723e */ /* 0x000fe200000000ff */
[----:B------:R4:W-:Y:S01]  /*7600*/  STG.E.U16 desc[UR4][R4.64], R22 ;  /* 0x0000001604007986 */ /* 0x0009e2000c101504 */
[----:B--2---:R-:W-:-:S03]  /*7610*/  PRMT R13, R26, 0x7610, R13 ;  /* 0x000076101a0d7816 */ /* 0x004fc6000000000d */
[----:B------:R-:W2:Y:S02]  /*7620*/  LDS R0, [R246+0x2140] ;  /* 0x00214000f6007984 */ /* 0x000ea40000000800 */
[----:B------:R-:W2:Y:S01]  /*7630*/  LDC R26, c[0x0][0x39c] ;  /* 0x0000e700ff1a7b82 */ /* 0x000ea20000000800 */
[----:B-----5:R-:W-:Y:S01]  /*7640*/  IMAD.WIDE R2, R31, 0x2, R8 ;  /* 0x000000021f027825 */ /* 0x020fe200078e0208 */
[----:B------:R-:W5:Y:S03]  /*7650*/  LDS R20, [R246+0x2180] ;  /* 0x00218000f6147984 */ /* 0x000f660000000800 */
[----:B----4-:R-:W-:Y:S01]  /*7660*/  IMAD.WIDE R4, R33, 0x2, R10 ;  /* 0x0000000221047825 */ /* 0x010fe200078e020a */
[----:B------:R-:W-:Y:S02]  /*7670*/  STG.E.U16 desc[UR4][R6.64], R23 ;  /* 0x0000001706007986 */ /* 0x000fe4000c101504 */
[----:B------:R-:W4:Y:S02]  /*7680*/  LDC R31, c[0x0][0x39c] ;  /* 0x0000e700ff1f7b82 */ /* 0x000f240000000800 */
[----:B------:R-:W-:Y:S04]  /*7690*/  STG.E.U16 desc[UR4][R8.64], R24 ;  /* 0x0000001808007986 */ /* 0x000fe8000c101504 */
[----:B------:R-:W-:Y:S01]  /*76a0*/  STG.E.U16 desc[UR4][R2.64], R25 ;  /* 0x0000001902007986 */ /* 0x000fe2000c101504 */
[----:B------:R-:W-:Y:S01]  /*76b0*/  F2FP.F16.F32.PACK_AB R16, RZ, R16 ;  /* 0x00000010ff10723e */ /* 0x000fe200000000ff */
[----:B------:R-:W5:Y:S02]  /*76c0*/  LDC R33, c[0x0][0x39c] ;  /* 0x0000e700ff217b82 */ /* 0x000f640000000800 */
[----:B------:R1:W-:Y:S04]  /*76d0*/  STG.E.U16 desc[UR4][R10.64], R13 ;  /* 0x0000000d0a007986 */ /* 0x0003e8000c101504 */
[----:B------:R-:W5:Y:S04]  /*76e0*/  LDS R22, [R246+0x2200] ;  /* 0x00220000f6167984 */ /* 0x000f680000000800 */
[----:B------:R-:W5:Y:S01]  /*76f0*/  LDS R21, [R246+0x21c0] ;  /* 0x0021c000f6157984 */ /* 0x000f620000000800 */
[----:B-1----:R-:W-:-:S03]  /*7700*/  IMAD.WIDE R12, R27, 0x2, R4 ;  /* 0x000000021b0c7825 */ /* 0x002fc600078e0204 */
[----:B------:R-:W1:Y:S01]  /*7710*/  LDS R23, [R246+0x2240] ;  /* 0x00224000f6177984 */ /* 0x000e620000000800 */
[----:B------:R-:W1:Y:S03]  /*7720*/  LDC R27, c[0x0][0x39c] ;  /* 0x0000e700ff1b7b82 */ /* 0x000e660000000800 */
[----:B------:R-:W1:Y:S01]  /*7730*/  LDS R24, [R246+0x2280] ;  /* 0x00228000f6187984 */ /* 0x000e620000000800 */
[----:B---3--:R-:W-:Y:S01]  /*7740*/  IMAD.WIDE R6, R29, 0x2, R12 ;  /* 0x000000021d067825 */ /* 0x008fe200078e020c */
[----:B------:R-:W-:Y:S02]  /*7750*/  PRMT R9, R16, 0x7610, R9 ;  /* 0x0000761010097816 */ /* 0x000fe40000000009 */
[----:B------:R-:W-:Y:S01]  /*7760*/  F2FP.F16.F32.PACK_AB R17, RZ, R17 ;  /* 0x00000011ff11723e */ /* 0x000fe200000000ff */
[----:B------:R-:W3:Y:S01]  /*7770*/  LDC R29, c[0x0][0x39c] ;  /* 0x0000e700ff1d7b82 */ /* 0x000ee20000000800 */
[----:B------:R-:W3:Y:S01]  /*7780*/  LDS R16, [R246+0x2300] ;  /* 0x00230000f6107984 */ /* 0x000ee20000000800 */
[----:B------:R-:W-:-:S03]  /*7790*/  IMAD.WIDE R2, R35, 0x2, R6 ;  /* 0x0000000223027825 */ /* 0x000fc600078e0206 */
[----:B------:R4:W-:Y:S01]  /*77a0*/  STG.E.U16 desc[UR4][R4.64], R9 ;  /* 0x0000000904007986 */ /* 0x0009e2000c101504 */
[----:B--2---:R-:W-:Y:S02]  /*77b0*/  LEA R245, R26, R245, 0x3 ;  /* 0x000000f51af57211 */ /* 0x004fe400078e18ff */
[----:B------:R-:W-:Y:S01]  /*77c0*/  F2FP.F16.F32.PACK_AB R18, RZ, R18 ;  /* 0x00000012ff12723e */ /* 0x000fe200000000ff */
[----:B------:R-:W2:Y:S01]  /*77d0*/  LDS R25, [R246+0x22c0] ;  /* 0x0022c000f6197984 */ /* 0x000ea20000000800 */
[----:B------:R-:W-:Y:S01]  /*77e0*/  F2FP.F16.F32.PACK_AB R19, RZ, R19 ;  /* 0x00000013ff13723e */ /* 0x000fe200000000ff */
[----:B------:R-:W2:Y:S01]  /*77f0*/  LDC R35, c[0x0][0x39c] ;  /* 0x0000e700ff237b82 */ /* 0x000ea20000000800 */
[----:B----4-:R-:W-:Y:S01]  /*7800*/  IMAD.WIDE R8, R31, 0x2, R2 ;  /* 0x000000021f087825 */ /* 0x010fe200078e0202 */
[----:B------:R4:W-:Y:S06]  /*7810*/  STG.E.U16 desc[UR4][R12.64], R17 ;  /* 0x000000110c007986 */ /* 0x0009ec000c101504 */
[----:B------:R-:W2:Y:S01]  /*7820*/  LDC R31, c[0x0][0x39c] ;  /* 0x0000e700ff1f7b82 */ /* 0x000ea20000000800 */
[----:B------:R-:W-:-:S02]  /*7830*/  F2FP.F16.F32.PACK_AB R0, RZ, R0 ;  /* 0x00000000ff00723e */ /* 0x000fc400000000ff */
[----:B-----5:R-:W-:Y:S01]  /*7840*/  F2FP.F16.F32.PACK_AB R20, RZ, R20 ;  /* 0x00000014ff14723e */ /* 0x020fe200000000ff */
[----:B-1----:R-:W-:Y:S01]  /*7850*/  IMAD.WIDE R10, R27, 0x2, R8 ;  /* 0x000000021b0a7825 */ /* 0x002fe200078e0208 */
[----:B------:R-:W-:Y:S03]  /*7860*/  LDS R17, [R246+0x2340] ;  /* 0x00234000f6117984 */ /* 0x000fe60000000800 */
[----:B------:R-:W1:Y:S01]  /*7870*/  LDC R27, c[0x0][0x39c] ;  /* 0x0000e700ff1b7b82 */ /* 0x000e620000000800 */
[----:B------:R-:W-:Y:S01]  /*7880*/  F2FP.F16.F32.PACK_AB R22, RZ, R22 ;  /* 0x00000016ff16723e */ /* 0x000fe200000000ff */
[----:B------:R-:W-:Y:S01]  /*7890*/  LDS R26, [R246+0x40c0] ;  /* 0x0040c000f61a7984 */ /* 0x000fe20000000800 */
[----:B----4-:R-:W-:-:S03]  /*78a0*/  IMAD.WIDE R12, R245, 0x2, R14 ;  /* 0x00000002f50c7825 */ /* 0x010fc600078e020e */
[----:B------:R4:W-:Y:S01]  /*78b0*/  STG.E.U16 desc[UR4][R6.64], R18 ;  /* 0x0000001206007986 */ /* 0x0009e2000c101504 */
[----:B------:R-:W-:-:S03]  /*78c0*/  PRMT R14, R20, 0x7610, R14 ;  /* 0x00007610140e7816 */ /* 0x000fc6000000000e */
[----:B------:R5:W-:Y:S01]  /*78d0*/  STG.E.U16 desc[UR4][R2.64], R19 ;  /* 0x0000001302007986 */ /* 0x000be2000c101504 */
[----:B---3--:R-:W-:Y:S02]  /*78e0*/  IMAD.WIDE R4, R29, 0x2, R10 ;  /* 0x000000021d047825 */ /* 0x008fe400078e020a */
[----:B------:R-:W3:Y:S01]  /*78f0*/  LDC R29, c[0x0][0x39c] ;  /* 0x0000e700ff1d7b82 */ /* 0x000ee20000000800 */
[----:B------:R-:W3:Y:S01]  /*7900*/  LDS R20, [R246+0x4040] ;  /* 0x00404000f6147984 */ /* 0x000ee20000000800 */
[----:B----4-:R-:W-:-:S03]  /*7910*/  PRMT R7, R0, 0x7610, R7 ;  /* 0x0000761000077816 */ /* 0x010fc60000000007 */
[----:B------:R-:W-:Y:S01]  /*7920*/  LDS R18, [R246+0x2380] ;  /* 0x00238000f6127984 */ /* 0x000fe20000000800 */
[----:B-----5:R-:W-:-:S03]  /*7930*/  IMAD.WIDE R2, R33, 0x2, R12 ;  /* 0x0000000221027825 */ /* 0x020fc600078e020c */
[----:B------:R2:W-:Y:S01]  /*7940*/  STG.E.U16 desc[UR4][R8.64], R7 ;  /* 0x0000000708007986 */ /* 0x0005e2000c101504 */
[----:B------:R-:W-:Y:S01]  /*7950*/  F2FP.F16.F32.PACK_AB R21, RZ, R21 ;  /* 0x00000015ff15723e */ /* 0x000fe200000000ff */
[----:B------:R-:W4:Y:S02]  /*7960*/  LDC R33, c[0x0][0x39c] ;  /* 0x0000e700ff217b82 */ /* 0x000f240000000800 */
[----:B------:R5:W-:Y:S04]  /*7970*/  STG.E.U16 desc[UR4][R10.64], R14 ;  /* 0x0000000e0a007986 */ /* 0x000be8000c101504 */
[----:B------:R-:W4:Y:S01]  /*7980*/  LDS R0, [R246+0x4000] ;  /* 0x00400000f6007984 */ /* 0x000f220000000800 */
[----:B--2---:R-:W-:-:S03]  /*7990*/  IMAD.WIDE R6, R31, 0x2, R2 ;  /* 0x000000021f067825 */ /* 0x004fc600078e0202 */
[----:B------:R-:W2:Y:S01]  /*79a0*/  LDS R19, [R246+0x23c0] ;  /* 0x0023c000f6137984 */ /* 0x000ea20000000800 */
[----:B------:R-:W-:Y:S01]  /*79b0*/  F2FP.F16.F32.PACK_AB R23, RZ, R23 ;  /* 0x00000017ff17723e */ /* 0x000fe200000000ff */
[----:B------:R-:W2:Y:S01]  /*79c0*/  LDC R31, c[0x0][0x39c] ;  /* 0x0000e700ff1f7b82 */ /* 0x000ea20000000800 */
[----:B-1----:R-:W-:-:S07]  /*79d0*/  IMAD.WIDE R8, R27, 0x2, R6 ;  /* 0x000000021b087825 */ /* 0x002fce00078e0206 */
[----:B-----5:R-:W1:Y:S01]  /*79e0*/  LDC.64 R14, c[0x0][0x390] ;  /* 0x0000e400ff0e7b82 */ /* 0x020e620000000a00 */
[----:B------:R-:W-:Y:S01]  /*79f0*/  PRMT R11, R22, 0x7610, R11 ;  /* 0x00007610160b7816 */ /* 0x000fe2000000000b */
[----:B------:R5:W-:Y:S01]  /*7a00*/  STG.E.U16 desc[UR4][R4.64], R21 ;  /* 0x0000001504007986 */ /* 0x000be2000c101504 */
[----:B------:R-:W-:-:S03]  /*7a10*/  F2FP.F16.F32.PACK_AB R24, RZ, R24 ;  /* 0x00000018ff18723e */ /* 0x000fc600000000ff */
[----:B------:R-:W2:Y:S02]  /*7a20*/  LDS R21, [R246+0x4080] ;  /* 0x00408000f6157984 */ /* 0x000ea40000000800 */
[----:B------:R-:W4:Y:S02]  /*7a30*/  LDC R27, c[0x0][0x39c] ;  /* 0x0000e700ff1b7b82 */ /* 0x000f240000000800 */
[----:B------:R3:W-:Y:S01]  /*7a40*/  STG.E.U16 desc[UR4][R12.64], R11 ;  /* 0x0000000b0c007986 */ /* 0x0007e2000c101504 */
[----:B------:R-:W-:Y:S02]  /*7a50*/  IMAD R245, R28, 0x8, R245 ;  /* 0x000000081cf57824 */ /* 0x000fe400078e02f5 */
[----:B-----5:R-:W-:Y:S01]  /*7a60*/  IMAD.WIDE R4, R35, 0x2, R8 ;  /* 0x0000000223047825 */ /* 0x020fe200078e0208 */
[----:B------:R-:W-:Y:S01]  /*7a70*/  F2FP.F16.F32.PACK_AB R16, RZ, R16 ;  /* 0x00000010ff10723e */ /* 0x000fe200000000ff */
[----:B------:R-:W-:Y:S01]  /*7a80*/  STG.E.U16 desc[UR4][R2.64], R23 ;  /* 0x0000001702007986 */ /* 0x000fe2000c101504 */
[----:B------:R-:W-:Y:S01]  /*7a90*/  F2FP.F16.F32.PACK_AB R25, RZ, R25 ;  /* 0x00000019ff19723e */ /* 0x000fe200000000ff */
[----:B------:R-:W5:Y:S02]  /*7aa0*/  LDC R35, c[0x0][0x39c] ;  /* 0x0000e700ff237b82 */ /* 0x000f640000000800 */
[----:B------:R1:W-:Y:S04]  /*7ab0*/  STG.E.U16 desc[UR4][R6.64], R24 ;  /* 0x0000001806007986 */ /* 0x0003e8000c101504 */
[----:B------:R-:W-:Y:S02]  /*7ac0*/  LDS R22, [R246+0x4140] ;  /* 0x00414000f6167984 */ /* 0x000fe40000000800 */
[----:B---3--:R-:W3:Y:S01]  /*7ad0*/  LDC R13, c[0x0][0x39c] ;  /* 0x0000e700ff0d7b82 */ /* 0x008ee20000000800 */
[----:B------:R-:W-:Y:S01]  /*7ae0*/  IMAD.WIDE R10, R29, 0x2, R4 ;  /* 0x000000021d0a7825 */ /* 0x000fe200078e0204 */
[----:B------:R-:W-:Y:S01]  /*7af0*/  PRMT R30, R16, 0x7610, R30 ;  /* 0x00007610101e7816 */ /* 0x000fe2000000001e */
[----:B------:R-:W-:Y:S02]  /*7b00*/  LDS R23, [R246+0x4180] ;  /* 0x00418000f6177984 */ /* 0x000fe40000000800 */
[----:B-1----:R-:W-:-:S02]  /*7b10*/  IMAD.WIDE R6, R245, 0x2, R14 ;  /* 0x00000002f5067825 */ /* 0x002fc400078e020e */
[----:B------:R-:W1:Y:S01]  /*7b20*/  LDS R16, [R246+0x4100] ;  /* 0x00410000f6107984 */ /* 0x000e620000000800 */
[----:B------:R-:W5:Y:S01]  /*7b30*/  LDC R15, c[0x0][0x39c] ;  /* 0x0000e700ff0f7b82 */ /* 0x000f620000000800 */
[----:B----4-:R-:W-:Y:S02]  /*7b40*/  IMAD.WIDE R2, R27, 0x2, R10 ;  /* 0x000000021b027825 */ /* 0x010fe400078e020a */
[----:B------:R4:W-:Y:S04]  /*7b50*/  STG.E.U16 desc[UR4][R8.64], R25 ;  /* 0x0000001908007986 */ /* 0x0009e8000c101504 */
[----:B------:R-:W1:Y:S01]  /*7b60*/  LDS R24, [R246+0x41c0] ;  /* 0x0041c000f6187984 */ /* 0x000e620000000800 */
[----:B------:R-:W1:Y:S03]  /*7b70*/  LDC R27, c[0x0][0x39c] ;  /* 0x0000e700ff1b7b82 */ /* 0x000e660000000800 */
[----:B------:R-:W1:Y:S01]  /*7b80*/  LDS R25, [R246+0x4200] ;  /* 0x00420000f6197984 */ /* 0x000e620000000800 */
[----:B------:R-:W-:Y:S01]  /*7b90*/  F2FP.F16.F32.PACK_AB R20, RZ, R20 ;  /* 0x00000014ff14723e */ /* 0x000fe200000000ff */
[----:B----4-:R-:W-:Y:S01]  /*7ba0*/  IMAD.WIDE R8, R33, 0x2, R6 ;  /* 0x0000000221087825 */ /* 0x010fe200078e0206 */
[----:B------:R-:W-:-:S02]  /*7bb0*/  F2FP.F16.F32.PACK_AB R17, RZ, R17 ;  /* 0x00000011ff11723e */ /* 0x000fc400000000ff */
[----:B------:R-:W4:Y:S01]  /*7bc0*/  LDC R29, c[0x0][0x39c] ;  /* 0x0000e700ff1d7b82 */ /* 0x000f220000000800 */
[----:B------:R2:W-:Y:S01]  /*7bd0*/  STG.E.U16 desc[UR4][R4.64], R30 ;  /* 0x0000001e04007986 */ /* 0x0005e2000c101504 */
[----:B---3--:R-:W-:Y:S01]  /*7be0*/  IMAD.WIDE R12, R13, 0x2, R8 ;  /* 0x000000020d0c7825 */ /* 0x008fe200078e0208 */
[----:B------:R-:W-:Y:S02]  /*7bf0*/  F2FP.F16.F32.PACK_AB R0, RZ, R0 ;  /* 0x00000000ff00723e */ /* 0x000fe400000000ff */
[----:B------:R5:W-:Y:S01]  /*7c00*/  STG.E.U16 desc[UR4][R10.64], R17 ;  /* 0x000000110a007986 */ /* 0x000be2000c101504 */
[----:B------:R-:W-:Y:S02]  /*7c10*/  F2FP.F16.F32.PACK_AB R18, RZ, R18 ;  /* 0x00000012ff12723e */ /* 0x000fe400000000ff */
[----:B------:R-:W3:Y:S01]  /*7c20*/  LDC R33, c[0x0][0x39c] ;  /* 0x0000e700ff217b82 */ /* 0x000ee20000000800 */
[----:B--2---:R-:W-:Y:S01]  /*7c30*/  PRMT R30, R20, 0x7610, R30 ;  /* 0x00007610141e7816 */ /* 0x004fe2000000001e */
[----:B------:R-:W-:Y:S01]  /*7c40*/  IMAD.WIDE R4, R31, 0x2, R2 ;  /* 0x000000021f047825 */ /* 0x000fe200078e0202 */
[----:B------:R-:W-:-:S05]  /*7c50*/  PRMT R28, R0, 0x7610, R28 ;  /* 0x00007610001c7816 */ /* 0x000fca000000001c */
[----:B------:R-:W2:Y:S01]  /*7c60*/  LDC R20, c[0x0][0x39c] ;  /* 0x0000e700ff147b82 */ /* 0x000ea20000000800 */
[----:B------:R-:W-:Y:S01]  /*7c70*/  F2FP.F16.F32.PACK_AB R19, RZ, R19 ;  /* 0x00000013ff13723e */ /* 0x000fe200000000ff */
[----:B-----5:R-:W-:Y:S01]  /*7c80*/  IMAD.WIDE R10, R15, 0x2, R12 ;  /* 0x000000020f0a7825 */ /* 0x020fe200078e020c */
[----:B------:R1:W-:Y:S01]  /*7c90*/  STG.E.U16 desc[UR4][R2.64], R18 ;  /* 0x0000001202007986 */ /* 0x0003e2000c101504 */
[----:B------:R-:W-:-:S03]  /*7ca0*/  F2FP.F16.F32.PACK_AB R21, RZ, R21 ;  /* 0x00000015ff15723e */ /* 0x000fc600000000ff */
[----:B------:R-:W5:Y:S01]  /*7cb0*/  LDS R0, [R246+0x4240] ;  /* 0x00424000f6007984 */ /* 0x000f620000000800 */
[----:B------:R-:W3:Y:S03]  /*7cc0*/  LDC R31, c[0x0][0x39c] ;  /* 0x0000e700ff1f7b82 */ /* 0x000ee60000000800 */
[----:B------:R-:W5:Y:S05]  /*7cd0*/  LDS R17, [R246+0x4280] ;  /* 0x00428000f6117984 */ /* 0x000f6a0000000800 */
[----:B------:R-:W5:Y:S01]  /*7ce0*/  LDC.64 R14, c[0x0][0x390] ;  /* 0x0000e400ff0e7b82 */ /* 0x000f620000000a00 */
[----:B-1----:R-:W-:Y:S01]  /*7cf0*/  IMAD.WIDE R2, R27, 0x2, R10 ;  /* 0x000000021b027825 */ /* 0x002fe200078e020a */
[----:B------:R4:W-:Y:S04]  /*7d00*/  STG.E.U16 desc[UR4][R4.64], R19 ;  /* 0x0000001304007986 */ /* 0x0009e8000c101504 */
[----:B------:R-:W1:Y:S02]  /*7d10*/  LDS R18, [R246+0x42c0] ;  /* 0x0042c000f6127984 */ /* 0x000e640000000800 */
[----:B------:R-:W1:Y:S02]  /*7d20*/  LDC R27, c[0x0][0x39c] ;  /* 0x0000e700ff1b7b82 */ /* 0x000e640000000800 */
[----:B------:R2:W-:Y:S01]  /*7d30*/  STG.E.U16 desc[UR4][R6.64], R28 ;  /* 0x0000001c06007986 */ /* 0x0005e2000c101504 */
[----:B------:R-:W-:-:S03]  /*7d40*/  F2FP.F16.F32.PACK_AB R26, RZ, R26 ;  /* 0x0000001aff1a723e */ /* 0x000fc600000000ff */
[----:B------:R-:W1:Y:S01]  /*7d50*/  LDS R19, [R246+0x4300] ;  /* 0x00430000f6137984 */ /* 0x000e620000000800 */
[----:B------:R-:W-:Y:S01]  /*7d60*/  F2FP.F16.F32.PACK_AB R16, RZ, R16 ;  /* 0x00000010ff10723e */ /* 0x000fe200000000ff */
[----:B----4-:R-:W-:Y:S02]  /*7d70*/  IMAD.WIDE R4, R29, 0x2, R2 ;  /* 0x000000021d047825 */ /* 0x010fe400078e0202 */
[----:B------:R-:W4:Y:S01]  /*7d80*/  LDC R29, c[0x0][0x39c] ;  /* 0x0000e700ff1d7b82 */ /* 0x000f220000000800 */
[----:B--2---:R-:W-:-:S07]  /*7d90*/  PRMT R7, R21, 0x7610, R7 ;  /* 0x0000761015077816 */ /* 0x004fce0000000007 */
[----:B------:R-:W2:Y:S01]  /*7da0*/  LDC R21, c[0x0][0x39c] ;  /* 0x0000e700ff157b82 */ /* 0x000ea20000000800 */
[----:B------:R-:W-:Y:S01]  /*7db0*/  STG.E.U16 desc[UR4][R8.64], R30 ;  /* 0x0000001e08007986 */ /* 0x000fe2000c101504 */
[----:B------:R-:W-:-:S03]  /*7dc0*/  IMAD R245, R20, 0x8, R245 ;  /* 0x0000000814f57824 */ /* 0x000fc600078e02f5 */
[----:B------:R3:W-:Y:S01]  /*7dd0*/  STG.E.U16 desc[UR4][R12.64], R7 ;  /* 0x000000070c007986 */ /* 0x0007e2000c101504 */
[----:B------:R-:W-:-:S03]  /*7de0*/  F2FP.F16.F32.PACK_AB R22, RZ, R22 ;  /* 0x00000016ff16723e */ /* 0x000fc600000000ff */
[----:B------:R5:W-:Y:S01]  /*7df0*/  STG.E.U16 desc[UR4][R10.64], R26 ;  /* 0x0000001a0a007986 */ /* 0x000be2000c101504 */
[----:B------:R-:W-:-:S03]  /*7e00*/  F2FP.F16.F32.PACK_AB R23, RZ, R23 ;  /* 0x00000017ff17723e */ /* 0x000fc600000000ff */
[----:B------:R1:W-:Y:S01]  /*7e10*/  STG.E.U16 desc[UR4][R2.64], R16 ;  /* 0x0000001002007986 */ /* 0x0003e2000c101504 */
[----:B------:R-:W-:Y:S01]  /*7e20*/  F2FP.F16.F32.PACK_AB R24, RZ, R24 ;  /* 0x00000018ff18723e */ /* 0x000fe200000000ff */
[----:B---3--:R-:W-:Y:S02]  /*7e30*/  IMAD.WIDE R6, R31, 0x2, R4 ;  /* 0x000000021f067825 */ /* 0x008fe400078e0204 */
[----:B------:R-:W3:Y:S01]  /*7e40*/  LDS R16, [R246+0x43c0] ;  /* 0x0043c000f6107984 */ /* 0x000ee20000000800 */
[----:B------:R-:W3:Y:S01]  /*7e50*/  LDC R31, c[0x0][0x39c] ;  /* 0x0000e700ff1f7b82 */ /* 0x000ee20000000800 */
[----:B-----5:R-:W-:Y:S01]  /*7e60*/  IMAD.WIDE R10, R245, 0x2, R14 ;  /* 0x00000002f50a7825 */ /* 0x020fe200078e020e */
[----:B------:R-:W-:Y:S01]  /*7e70*/  F2FP.F16.F32.PACK_AB R25, RZ, R25 ;  /* 0x00000019ff19723e */ /* 0x000fe200000000ff */
[----:B------:R-:W5:Y:S04]  /*7e80*/  LDS R14, [R246+0x4340] ;  /* 0x00434000f60e7984 */ /* 0x000f680000000800 */
[----:B------:R-:W5:Y:S01]  /*7e90*/  LDS R15, [R246+0x4380] ;  /* 0x00438000f60f7984 */ /* 0x000f620000000800 */
[----:B------:R-:W-:Y:S01]  /*7ea0*/  IMAD.WIDE R8, R33, 0x2, R6 ;  /* 0x0000000221087825 */ /* 0x000fe200078e0206 */
[----:B------:R-:W-:Y:S01]  /*7eb0*/  PRMT R12, R24, 0x7610, R12 ;  /* 0x00007610180c7816 */ /* 0x000fe2000000000c */
[----:B------:R-:W5:Y:S01]  /*7ec0*/  LDC R33, c[0x0][0x39c] ;  /* 0x0000e700ff217b82 */ /* 0x000f620000000800 */
[----:B------:R4:W-:Y:S01]  /*7ed0*/  STG.E.U16 desc[UR4][R4.64], R22 ;  /* 0x0000001604007986 */ /* 0x0009e2000c101504 */
[----:B-1----:R-:W-:Y:S01]  /*7ee0*/  IMAD.WIDE R2, R27, 0x2, R10 ;  /* 0x000000021b027825 */ /* 0x002fe200078e020a */
[----:B------:R-:W-:-:S02]  /*7ef0*/  PRMT R13, R25, 0x7610, R13 ;  /* 0x00007610190d7816 */ /* 0x000fc4000000000d */
[----:B------:R-:W1:Y:S03]  /*7f00*/  LDS R20, [R246+0x6000] ;  /* 0x00600000f6147984 */ /* 0x000e660000000800 */
[----:B------:R-:W1:Y:S01]  /*7f10*/  LDC R24, c[0x0][0x39c] ;  /* 0x0000e700ff187b82 */ /* 0x000e620000000800 */
[----:B------:R-:W-:Y:S01]  /*7f20*/  F2FP.F16.F32.PACK_AB R0, RZ, R0 ;  /* 0x00000000ff00723e */ /* 0x000fe200000000ff */
[----:B------:R-:W-:Y:S01]  /*7f30*/  LDS R22, [R246+0x6080] ;  /* 0x00608000f6167984 */ /* 0x000fe20000000800 */
[----:B----4-:R-:W-:-:S05]  /*7f40*/  PRMT R5, R23, 0x7610, R5 ;  /* 0x0000761017057816 */ /* 0x010fca0000000005 */
[----:B------:R-:W4:Y:S01]  /*7f50*/  LDC R23, c[0x0][0x39c] ;  /* 0x0000e700ff177b82 */ /* 0x000f220000000800 */
[----:B------:R2:W-:Y:S04]  /*7f60*/  STG.E.U16 desc[UR4][R6.64], R5 ;  /* 0x0000000506007986 */ /* 0x0005e8000c101504 */
[----:B------:R-:W-:Y:S03]  /*7f70*/  STG.E.U16 desc[UR4][R8.64], R12 ;  /* 0x0000000c08007986 */ /* 0x000fe6000c101504 */
[----:B------:R-:W5:Y:S01]  /*7f80*/  LDC R25, c[0x0][0x39c] ;  /* 0x0000e700ff197b82 */ /* 0x000f620000000800 */
[----:B------:R3:W-:Y:S01]  /*7f90*/  STG.E.U16 desc[UR4][R10.64], R13 ;  /* 0x0000000d0a007986 */ /* 0x0007e2000c101504 */
[----:B--2---:R-:W-:-:S06]  /*7fa0*/  IMAD.WIDE R4, R21, 0x2, R2 ;  /* 0x0000000215047825 */ /* 0x004fcc00078e0202 */
[----:B------:R-:W2:Y:S01]  /*7fb0*/  LDC R27, c[0x0][0x39c] ;  /* 0x0000e700ff1b7b82 */ /* 0x000ea20000000800 */
[----:B------:R-:W2:Y:S07]  /*7fc0*/  LDS R21, [R246+0x6040] ;  /* 0x00604000f6157984 */ /* 0x000eae0000000800 */
[----:B---3--:R-:W3:Y:S01]  /*7fd0*/  LDC.64 R12, c[0x0][0x390] ;  /* 0x0000e400ff0c7b82 */ /* 0x008ee20000000a00 */
[----:B------:R-:W-:Y:S01]  /*7fe0*/  IMAD.WIDE R6, R29, 0x2, R4 ;  /* 0x000000021d067825 */ /* 0x000fe200078e0204 */
[----:B------:R-:W-:-:S02]  /*7ff0*/  PRMT R11, R0, 0x7610, R11 ;  /* 0x00007610000b7816 */ /* 0x000fc4000000000b */
[----:B------:R-:W-:Y:S02]  /*8000*/  F2FP.F16.F32.PACK_AB R17, RZ, R17 ;  /* 0x00000011ff11723e */ /* 0x000fe400000000ff */
[----:B------:R-:W-:Y:S02]  /*8010*/  F2FP.F16.F32.PACK_AB R18, RZ, R18 ;  /* 0x00000012ff12723e */ /* 0x000fe400000000ff */
[----:B------:R-:W2:Y:S01]  /*8020*/  LDC R29, c[0x0][0x39c] ;  /* 0x0000e700ff1d7b82 */ /* 0x000ea20000000800 */
[----:B------:R-:W-:Y:S01]  /*8030*/  IMAD.WIDE R8, R31, 0x2, R6 ;  /* 0x000000021f087825 */ /* 0x000fe200078e0206 */
[----:B------:R4:W-:Y:S01]  /*8040*/  STG.E.U16 desc[UR4][R2.64], R11 ;  /* 0x0000000b02007986 */ /* 0x0009e2000c101504 */
[----:B------:R-:W-:Y:S02]  /*8050*/  PRMT R26, R17, 0x7610, R26 ;  /* 0x00007610111a7816 */ /* 0x000fe4000000001a */
[----:B------:R-:W-:Y:S01]  /*8060*/  F2FP.F16.F32.PACK_AB R19, RZ, R19 ;  /* 0x00000013ff13723e */ /* 0x000fe200000000ff */
[----:B-1----:R-:W-:Y:S01]  /*8070*/  IMAD R245, R24, 0x8, R245 ;  /* 0x0000000818f57824 */ /* 0x002fe200078e02f5 */
[----:B------:R-:W-:Y:S01]  /*8080*/  PRMT R28, R18, 0x7610, R28 ;  /* 0x00007610121c7816 */ /* 0x000fe2000000001c */
[----:B------:R-:W1:Y:S01]  /*8090*/  LDC R31, c[0x0][0x39c] ;  /* 0x0000e700ff1f7b82 */ /* 0x000e620000000800 */
[----:B------:R-:W-:Y:S01]  /*80a0*/  STG.E.U16 desc[UR4][R4.64], R26 ;  /* 0x0000001a04007986 */ /* 0x000fe2000c101504 */
[----:B------:R-:W-:-:S03]  /*80b0*/  F2FP.F16.F32.PACK_AB R16, RZ, R16 ;  /* 0x00000010ff10723e */ /* 0x000fc600000000ff */
[----:B------:R-:W1:Y:S01]  /*80c0*/  LDS R0, [R246+0x60c0] ;  /* 0x0060c000f6007984 */ /* 0x000e620000000800 */
[----:B----4-:R-:W-:Y:S02]  /*80d0*/  IMAD.WIDE R10, R23, 0x2, R8 ;  /* 0x00000002170a7825 */ /* 0x010fe400078e0208 */
[----:B------:R-:W4:Y:S01]  /*80e0*/  LDC R23, c[0x0][0x39c] ;  /* 0x0000e700ff177b82 */ /* 0x000f220000000800 */
[----:B------:R-:W-:Y:S01]  /*80f0*/  PRMT R30, R19, 0x7610, R30 ;  /* 0x00007610131e7816 */ /* 0x000fe2000000001e */
[----:B------:R3:W-:Y:S01]  /*8100*/  STG.E.U16 desc[UR4][R6.64], R28 ;  /* 0x0000001c06007986 */ /* 0x0007e2000c101504 */
[----:B-----5:R-:W-:-:S03]  /*8110*/  IMAD.WIDE R2, R25, 0x2, R10 ;  /* 0x0000000219027825 */ /* 0x020fc600078e020a */
[----:B------:R-:W5:Y:S01]  /*8120*/  LDS R17, [R246+0x6100] ;  /* 0x00610000f6117984 */ /* 0x000f620000000800 */
[----:B------:R-:W-:Y:S01]  /*8130*/  F2FP.F16.F32.PACK_AB R14, RZ, R14 ;  /* 0x0000000eff0e723e */ /* 0x000fe200000000ff */
[----:B------:R-:W5:Y:S02]  /*8140*/  LDC R25, c[0x0][0x39c] ;  /* 0x0000e700ff197b82 */ /* 0x000f640000000800 */
[----:B------:R-:W5:Y:S01]  /*8150*/  LDS R19, [R246+0x6180] ;  /* 0x00618000f6137984 */ /* 0x000f620000000800 */
[----:B---3--:R-:W-:-:S03]  /*8160*/  IMAD.WIDE R6, R245, 0x2, R12 ;  /* 0x00000002f5067825 */ /* 0x008fc600078e020c */
[----:B------:R-:W3:Y:S01]  /*8170*/  LDS R18, [R246+0x6140] ;  /* 0x00614000f6127984 */ /* 0x000ee20000000800 */
[----:B------:R-:W-:Y:S01]  /*8180*/  F2FP.F16.F32.PACK_AB R15, RZ, R15 ;  /* 0x0000000fff0f723e */ /* 0x000fe200000000ff */
[----:B------:R-:W3:Y:S01]  /*8190*/  LDC R24, c[0x0][0x39c] ;  /* 0x0000e700ff187b82 */ /* 0x000ee20000000800 */
[----:B--2---:R-:W-:Y:S01]  /*81a0*/  IMAD.WIDE R4, R27, 0x2, R2 ;  /* 0x000000021b047825 */ /* 0x004fe200078e0202 */
[----:B------:R2:W-:Y:S01]  /*81b0*/  STG.E.U16 desc[UR4][R8.64], R30 ;  /* 0x0000001e08007986 */ /* 0x0005e2000c101504 */
[----:B------:R-:W-:-:S03]  /*81c0*/  PRMT R13, R16, 0x7610, R13 ;  /* 0x00007610100d7816 */ /* 0x000fc6000000000d */
[----:B------:R-:W-:Y:S01]  /*81d0*/  STG.E.U16 desc[UR4][R10.64], R14 ;  /* 0x0000000e0a007986 */ /* 0x000fe2000c101504 */
[----:B------:R-:W-:Y:S01]  /*81e0*/  F2FP.F16.F32.PACK_AB R20, RZ, R20 ;  /* 0x00000014ff14723e */ /* 0x000fe200000000ff */
[----:B------:R-:W3:Y:S02]  /*81f0*/  LDC R27, c[0x0][0x39c] ;  /* 0x0000e700ff1b7b82 */ /* 0x000ee40000000800 */
[----:B------:R1:W-:Y:S01]  /*8200*/  STG.E.U16 desc[UR4][R2.64], R15 ;  /* 0x0000000f02007986 */ /* 0x0003e2000c101504 */
[----:B--2---:R-:W-:-:S03]  /*8210*/  IMAD.WIDE R8, R29, 0x2, R6 ;  /* 0x000000021d087825 */ /* 0x004fc600078e0206 */
[----:B------:R2:W-:Y:S02]  /*8220*/  STG.E.U16 desc[UR4][R4.64], R13 ;  /* 0x0000000d04007986 */ /* 0x0005e4000c101504 */
[----:B------:R-:W3:Y:S02]  /*8230*/  LDC R29, c[0x0][0x39c] ;  /* 0x0000e700ff1d7b82 */ /* 0x000ee40000000800 */
[----:B------:R-:W3:Y:S01]  /*8240*/  LDS R16, [R246+0x61c0] ;  /* 0x0061c000f6107984 */ /* 0x000ee20000000800 */
[----:B------:R-:W-:-:S05]  /*8250*/  F2FP.F16.F32.PACK_AB R21, RZ, R21 ;  /* 0x00000015ff15723e */ /* 0x000fca00000000ff */
[----:B-1----:R-:W1:Y:S01]  /*8260*/  LDC.64 R14, c[0x0][0x390] ;  /* 0x0000e400ff0e7b82 */ /* 0x002e620000000a00 */
[----:B--2---:R-:W-:Y:S01]  /*8270*/  IMAD.WIDE R12, R31, 0x2, R8 ;  /* 0x000000021f0c7825 */ /* 0x004fe200078e0208 */
[----:B------:R-:W-:Y:S02]  /*8280*/  PRMT R3, R20, 0x7610, R3 ;  /* 0x0000761014037816 */ /* 0x000fe40000000003 */
[----:B------:R-:W-:Y:S01]  /*8290*/  LDS R20, [R246+0x6200] ;  /* 0x00620000f6147984 */ /* 0x000fe20000000800 */
[----:B------:R-:W-:-:S03]  /*82a0*/  F2FP.F16.F32.PACK_AB R22, RZ, R22 ;  /* 0x00000016ff16723e */ /* 0x000fc600000000ff */
[----:B------:R-:W2:Y:S01]  /*82b0*/  LDC R31, c[0x0][0x39c] ;  /* 0x0000e700ff1f7b82 */ /* 0x000ea20000000800 */
[----:B----4-:R-:W-:Y:S02]  /*82c0*/  IMAD.WIDE R10, R23, 0x2, R12 ;  /* 0x00000002170a7825 */ /* 0x010fe400078e020c */
[----:B------:R-:W4:Y:S01]  /*82d0*/  LDS R23, [R246+0x6240] ;  /* 0x00624000f6177984 */ /* 0x000f220000000800 */
[----:B------:R-:W-:-:S03]  /*82e0*/  PRMT R5, R21, 0x7610, R5 ;  /* 0x0000761015057816 */ /* 0x000fc60000000005 */
[----:B------:R5:W-:Y:S04]  /*82f0*/  STG.E.U16 desc[UR4][R6.64], R3 ;  /* 0x0000000306007986 */ /* 0x000be8000c101504 */
[----:B------:R-:W2:Y:S01]  /*8300*/  LDS R21, [R246+0x6280] ;  /* 0x00628000f6157984 */ /* 0x000ea20000000800 */
[----:B------:R-:W-:Y:S01]  /*8310*/  F2FP.F16.F32.PACK_AB R0, RZ, R0 ;  /* 0x00000000ff00723e */ /* 0x000fe200000000ff */
[----:B-----5:R-:W-:Y:S01]  /*8320*/  IMAD.WIDE R2, R25, 0x2, R10 ;  /* 0x0000000219027825 */ /* 0x020fe200078e020a */
[----:B------:R-:W-:Y:S01]  /*8330*/  PRMT R7, R22, 0x7610, R7 ;  /* 0x0000761016077816 */ /* 0x000fe20000000007 */
[----:B------:R-:W5:Y:S01]  /*8340*/  LDC R25, c[0x0][0x39c] ;  /* 0x0000e700ff197b82 */ /* 0x000f620000000800 */
[----:B------:R1:W-:Y:S01]  /*8350*/  STG.E.U16 desc[UR4][R8.64], R5 ;  /* 0x0000000508007986 */ /* 0x0003e2000c101504 */
[----:B------:R-:W-:-:S02]  /*8360*/  F2FP.F16.F32.PACK_AB R17, RZ, R17 ;  /* 0x00000011ff11723e */ /* 0x000fc400000000ff */
[----:B------:R-:W-:Y:S01]  /*8370*/  F2FP.F16.F32.PACK_AB R19, RZ, R19 ;  /* 0x00000013ff13723e */ /* 0x000fe200000000ff */
[----:B------:R1:W-:Y:S01]  /*8380*/  STG.E.U16 desc[UR4][R12.64], R7 ;  /* 0x000000070c007986 */ /* 0x0003e2000c101504 */
[----:B---3--:R-:W-:Y:S01]  /*8390*/  F2FP.F16.F32.PACK_AB R18, RZ, R18 ;  /* 0x00000012ff12723e */ /* 0x008fe200000000ff */
[----:B------:R-:W-:Y:S02]  /*83a0*/  IMAD R245, R24, 0x8, R245 ;  /* 0x0000000818f57824 */ /* 0x000fe400078e02f5 */
[----:B------:R-:W3:Y:S01]  /*83b0*/  LDS R22, [R246+0x62c0] ;  /* 0x0062c000f6167984 */ /* 0x000ee20000000800 */
[----:B-1----:R-:W-:Y:S01]  /*83c0*/  IMAD.WIDE R4, R27, 0x2, R2 ;  /* 0x000000021b047825 */ /* 0x002fe200078e0202 */
[----:B------:R-:W-:Y:S01]  /*83d0*/  PRMT R9, R0, 0x7610, R9 ;  /* 0x0000761000097816 */ /* 0x000fe20000000009 */
[----:B------:R-:W1:Y:S01]  /*83e0*/  LDC R24, c[0x0][0x39c] ;  /* 0x0000e700ff187b82 */ /* 0x000e620000000800 */
[----:B------:R-:W-:Y:S01]  /*83f0*/  PRMT R26, R18, 0x7610, R26 ;  /* 0x00007610121a7816 */ /* 0x000fe2000000001a */
[----:B------:R-:W3:Y:S01]  /*8400*/  LDS R0, [R246+0x6300] ;  /* 0x00630000f6007984 */ /* 0x000ee20000000800 */
[----:B------:R-:W-:-:S05]  /*8410*/  PRMT R12, R17, 0x7610, R12 ;  /* 0x00007610110c7816 */ /* 0x000fca000000000c */
[----:B------:R-:W3:Y:S01]  /*8420*/  LDC R13, c[0x0][0x39c] ;  /* 0x0000e700ff0d7b82 */ /* 0x000ee20000000800 */
[----:B------:R-:W-:Y:S01]  /*8430*/  PRMT R27, R19, 0x7610, R27 ;  /* 0x00007610131b7816 */ /* 0x000fe2000000001b */
[----:B------:R-:W-:Y:S01]  /*8440*/  IMAD.WIDE R6, R29, 0x2, R4 ;  /* 0x000000021d067825 */ /* 0x000fe200078e0204 */
[----:B------:R4:W-:Y:S01]  /*8450*/  STG.E.U16 desc[UR4][R10.64], R9 ;  /* 0x000000090a007986 */ /* 0x0009e2000c101504 */
[----:B------:R-:W-:-:S03]  /*8460*/  F2FP.F16.F32.PACK_AB R16, RZ, R16 ;  /* 0x00000010ff10723e */ /* 0x000fc600000000ff */
[----:B------:R-:W1:Y:S01]  /*8470*/  LDS R17, [R246+0x6340] ;  /* 0x00634000f6117984 */ /* 0x000e620000000800 */
[----:B------:R-:W1:Y:S03]  /*8480*/  LDC R19, c[0x0][0x39c] ;  /* 0x0000e700ff137b82 */ /* 0x000e660000000800 */
[----:B------:R5:W-:Y:S04]  /*8490*/  STG.E.U16 desc[UR4][R2.64], R12 ;  /* 0x0000000c02007986 */ /* 0x000be8000c101504 */
[----:B------:R2:W-:Y:S01]  /*84a0*/  STG.E.U16 desc[UR4][R4.64], R26 ;  /* 0x0000001a04007986 */ /* 0x0005e2000c101504 */
[----:B----4-:R-:W-:Y:S01]  /*84b0*/  IMAD.WIDE R10, R245, 0x2, R14 ;  /* 0x00000002f50a7825 */ /* 0x010fe200078e020e */
[----:B------:R-:W-:Y:S01]  /*84c0*/  F2FP.F16.F32.PACK_AB R23, RZ, R23 ;  /* 0x00000017ff17723e */ /* 0x000fe200000000ff */
[----:B------:R-:W4:Y:S01]  /*84d0*/  LDC R29, c[0x0][0x39c] ;  /* 0x0000e700ff1d7b82 */ /* 0x000f220000000800 */
[----:B------:R2:W-:Y:S04]  /*84e0*/  STG.E.U16 desc[UR4][R6.64], R27 ;  /* 0x0000001b06007986 */ /* 0x0005e8000c101504 */
[----:B------:R-:W4:Y:S01]  /*84f0*/  LDS R14, [R246+0x63c0] ;  /* 0x0063c000f60e7984 */ /* 0x000f220000000800 */
[----:B-----5:R-:W-:-:S02]  /*8500*/  IMAD.WIDE R2, R25, 0x2, R10 ;  /* 0x0000000219027825 */ /* 0x020fc400078e020a */
[----:B------:R-:W5:Y:S01]  /*8510*/  LDC R25, c[0x0][0x39c] ;  /* 0x0000e700ff197b82 */ /* 0x000f620000000800 */
[----:B------:R-:W5:Y:S01]  /*8520*/  LDS R18, [R246+0x6380] ;  /* 0x00638000f6127984 */ /* 0x000f620000000800 */
[----:B--2---:R-:W-:Y:S01]  /*8530*/  IMAD.WIDE R8, R31, 0x2, R6 ;  /* 0x000000021f087825 */ /* 0x004fe200078e0206 */
[----:B------:R-:W-:Y:S02]  /*8540*/  PRMT R5, R16, 0x7610, R5 ;  /* 0x0000761010057816 */ /* 0x000fe40000000005 */
[----:B------:R-:W2:Y:S03]  /*8550*/  LDS R15, [R246+0x8000] ;  /* 0x00800000f60f7984 */ /* 0x000ea60000000800 */
[----:B------:R-:W4:Y:S01]  /*8560*/  LDC R27, c[0x0][0x39c] ;  /* 0x0000e700ff1b7b82 */ /* 0x000f220000000800 */
[----:B------:R-:W-:Y:S01]  /*8570*/  F2FP.F16.F32.PACK_AB R20, RZ, R20 ;  /* 0x00000014ff14723e */ /* 0x000fe200000000ff */
[----:B------:R3:W-:Y:S01]  /*8580*/  STG.E.U16 desc[UR4][R8.64], R5 ;  /* 0x0000000508007986 */ /* 0x0007e2000c101504 */
[----:B------:R-:W-:-:S02]  /*8590*/  PRMT R7, R23, 0x7610, R7 ;  /* 0x0000761017077816 */ /* 0x000fc40000000007 */
[----:B------:R-:W-:Y:S01]  /*85a0*/  F2FP.F16.F32.PACK_AB R21, RZ, R21 ;  /* 0x00000015ff15723e */ /* 0x000fe200000000ff */
[----:B------:R-:W2:Y:S02]  /*85b0*/  LDS R16, [R246+0x8040] ;  /* 0x00804000f6107984 */ /* 0x000ea40000000800 */
[----:B------:R-:W2:Y:S02]  /*85c0*/  LDC R23, c[0x0][0x39c] ;  /* 0x0000e700ff177b82 */ /* 0x000ea40000000800 */
[----:B------:R-:W-:Y:S01]  /*85d0*/  STG.E.U16 desc[UR4][R10.64], R20 ;  /* 0x000000140a007986 */ /* 0x000fe2000c101504 */
[----:B---3--:R-:W-:-:S03]  /*85e0*/  IMAD.WIDE R4, R13, 0x2, R2 ;  /* 0x000000020d047825 */ /* 0x008fc600078e0202 */
[----:B------:R3:W-:Y:S02]  /*85f0*/  STG.E.U16 desc[UR4][R2.64], R7 ;  /* 0x0000000702007986 */ /* 0x0007e4000c101504 */
[----:B------:R-:W2:Y:S01]  /*8600*/  LDC.64 R12, c[0x0][0x390] ;  /* 0x0000e400ff0c7b82 */ /* 0x000ea20000000a00 */
[----:B------:R-:W-:Y:S01]  /*8610*/  PRMT R9, R21, 0x7610, R9 ;  /* 0x0000761015097816 */ /* 0x000fe20000000009 */
[----:B------:R-:W-:Y:S01]  /*8620*/  LDS R20, [R246+0x80c0] ;  /* 0x0080c000f6147984 */ /* 0x000fe20000000800 */
[----:B------:R-:W-:Y:S02]  /*8630*/  F2FP.F16.F32.PACK_AB R22, RZ, R22 ;  /* 0x00000016ff16723e */ /* 0x000fe400000000ff */
[----:B------:R-:W-:Y:S01]  /*8640*/  F2FP.F16.F32.PACK_AB R0, RZ, R0 ;  /* 0x00000000ff00723e */ /* 0x000fe200000000ff */
[----:B-1----:R-:W-:Y:S01]  /*8650*/  IMAD R245, R24, 0x8, R245 ;  /* 0x0000000818f57824 */ /* 0x002fe200078e02f5 */
[----:B------:R-:W-:Y:S01]  /*8660*/  F2FP.F16.F32.PACK_AB R17, RZ, R17 ;  /* 0x00000011ff11723e */ /* 0x000fe200000000ff */
[----:B------:R-:W1:Y:S01]  /*8670*/  LDC R31, c[0x0][0x39c] ;  /* 0x0000e700ff1f7b82 */ /* 0x000e620000000800 */
[----:B---3--:R-:W-:Y:S01]  /*8680*/  IMAD.WIDE R6, R19, 0x2, R4 ;  /* 0x0000000213067825 */ /* 0x008fe200078e0204 */
[----:B------:R5:W-:Y:S04]  /*8690*/  STG.E.U16 desc[UR4][R4.64], R9 ;  /* 0x0000000904007986 */ /* 0x000be8000c101504 */
[----:B------:R-:W3:Y:S01]  /*86a0*/  LDS R19, [R246+0x8080] ;  /* 0x00808000f6137984 */ /* 0x000ee20000000800 */
[----:B----4-:R-:W-:Y:S01]  /*86b0*/  IMAD.WIDE R2, R27, 0x2, R6 ;  /* 0x000000021b027825 */ /* 0x010fe200078e0206 */
[----:B------:R-:W-:Y:S01]  /*86c0*/  F2FP.F16.F32.PACK_AB R14, RZ, R14 ;  /* 0x0000000eff0e723e */ /* 0x000fe200000000ff */
[----:B------:R-:W4:Y:S01]  /*86d0*/  LDC R27, c[0x0][0x39c] ;  /* 0x0000e700ff1b7b82 */ /* 0x000f220000000800 */
[----:B------:R-:W1:Y:S01]  /*86e0*/  LDS R21, [R246+0x8100] ;  /* 0x00810000f6157984 */ /* 0x000e620000000800 */
[----:B-----5:R-:W-:-:S06]  /*86f0*/  IMAD.WIDE R8, R25, 0x2, R2 ;  /* 0x0000000219087825 */ /* 0x020fcc00078e0202 */
[----:B------:R-:W5:Y:S01]  /*8700*/  LDC R25, c[0x0][0x39c] ;  /* 0x0000e700ff197b82 */ /* 0x000f620000000800 */
[----:B--2---:R-:W-:Y:S01]  /*8710*/  IMAD.WIDE R10, R23, 0x2, R8 ;  /* 0x00000002170a7825 */ /* 0x004fe200078e0208 */
[----:B------:R2:W-:Y:S06]  /*8720*/  STG.E.U16 desc[UR4][R6.64], R22 ;  /* 0x0000001606007986 */ /* 0x0005ec000c101504 */
[----:B------:R-:W1:Y:S01]  /*8730*/  LDC R23, c[0x0][0x39c] ;  /* 0x0000e700ff177b82 */ /* 0x000e620000000800 */
[----:B------:R3:W-:Y:S01]  /*8740*/  STG.E.U16 desc[UR4][R2.64], R0 ;  /* 0x0000000002007986 */ /* 0x0007e2000c101504 */
[----:B------:R-:W-:Y:S01]  /*8750*/  F2FP.F16.F32.PACK_AB R18, RZ, R18 ;  /* 0x00000012ff12723e */ /* 0x000fe200000000ff */
[----:B------:R-:W-:Y:S01]  /*8760*/  IMAD.WIDE R4, R245, 0x2, R12 ;  /* 0x00000002f5047825 */ /* 0x000fe200078e020c */
[----:B------:R-:W-:Y:S01]  /*8770*/  F2FP.F16.F32.PACK_AB R15, RZ, R15 ;  /* 0x0000000fff0f723e */ /* 0x000fe200000000ff */
[----:B------:R-:W-:Y:S01]  /*8780*/  STG.E.U16 desc[UR4][R8.64], R17 ;  /* 0x0000001108007986 */ /* 0x000fe2000c101504 */
[----:B--2---:R-:W-:-:S03]  /*8790*/  PRMT R7, R14, 0x7610, R7 ;  /* 0x000076100e077816 */ /* 0x004fc60000000007 */
[----:B------:R2:W-:Y:S01]  /*87a0*/  STG.E.U16 desc[UR4][R10.64], R18 ;  /* 0x000000120a007986 */ /* 0x0005e2000c101504 */
[----:B------:R-:W1:Y:S01]  /*87b0*/  LDC R24, c[0x0][0x39c] ;  /* 0x0000e700ff187b82 */ /* 0x000e620000000800 */
[----:B---3--:R-:W-:Y:S02]  /*87c0*/  IMAD.WIDE R2, R29, 0x2, R10 ;  /* 0x000000021d027825 */ /* 0x008fe400078e020a */
[----:B------:R-:W3:Y:S01]  /*87d0*/  LDS R0, [R246+0x8140] ;  /* 0x00814000f6007984 */ /* 0x000ee20000000800 */
[----:B------:R-:W-:-:S03]  /*87e0*/  PRMT R13, R15, 0x7610, R13 ;  /* 0x000076100f0d7816 */ /* 0x000fc6000000000d */
[----:B------:R4:W-:Y:S01]  /*87f0*/  STG.E.U16 desc[UR4][R2.64], R7 ;  /* 0x0000000702007986 */ /* 0x0009e2000c101504 */
[----:B------:R-:W-:Y:S01]  /*8800*/  F2FP.F16.F32.PACK_AB R16, RZ, R16 ;  /* 0x00000010ff10723e */ /* 0x000fe200000000ff */
[----:B------:R-:W3:Y:S02]  /*8810*/  LDC R29, c[0x0][0x39c] ;  /* 0x0000e700ff1d7b82 */ /* 0x000ee40000000800 */
[----:B------:R-:W3:Y:S04]  /*8820*/  LDS R22, [R246+0x8180] ;  /* 0x00818000f6167984 */ /* 0x000ee80000000800 */
[----:B------:R-:W3:Y:S02]  /*8830*/  LDS R14, [R246+0x81c0] ;  /* 0x0081c000f60e7984 */ /* 0x000ee40000000800 */
[----:B--2---:R-:W2:Y:S01]  /*8840*/  LDC.64 R10, c[0x0][0x390] ;  /* 0x0000e400ff0a7b82 */ /* 0x004ea20000000a00 */
[----:B----4-:R-:W-:Y:S01]  /*8850*/  IMAD.WIDE R6, R27, 0x2, R4 ;  /* 0x000000021b067825 */ /* 0x010fe200078e0204 */
[----:B------:R5:W-:Y:S04]  /*8860*/  STG.E.U16 desc[UR4][R4.64], R13 ;  /* 0x0000000d04007986 */ /* 0x000be8000c101504 */
[----:B------:R-:W4:Y:S02]  /*8870*/  LDS R17, [R246+0x8240] ;  /* 0x00824000f6117984 */ /* 0x000f240000000800 */
[----:B------:R-:W3:Y:S02]  /*8880*/  LDC R27, c[0x0][0x39c] ;  /* 0x0000e700ff1b7b82 */ /* 0x000ee40000000800 */
[----:B------:R-:W4:Y:S01]  /*8890*/  LDS R15, [R246+0x8200] ;  /* 0x00820000f60f7984 */ /* 0x000f220000000800 */
[----:B-----5:R-:W-:Y:S01]  /*88a0*/  IMAD.WIDE R12, R25, 0x2, R6 ;  /* 0x00000002190c7825 */ /* 0x020fe200078e0206 */
[----:B------:R-:W-:-:S04]  /*88b0*/  F2FP.F16.F32.PACK_AB R19, RZ, R19 ;  /* 0x00000013ff13723e */ /* 0x000fc800000000ff */
[----:B------:R-:W5:Y:S01]  /*88c0*/  LDC R25, c[0x0][0x39c] ;  /* 0x0000e700ff197b82 */ /* 0x000f620000000800 */
[----:B------:R-:W-:Y:S01]  /*88d0*/  F2FP.F16.F32.PACK_AB R20, RZ, R20 ;  /* 0x00000014ff14723e */ /* 0x000fe200000000ff */
[----:B------:R-:W4:Y:S01]  /*88e0*/  LDS R18, [R246+0x8280] ;  /* 0x00828000f6127984 */ /* 0x000f220000000800 */
[----:B-1----:R-:W-:Y:S01]  /*88f0*/  IMAD.WIDE R2, R23, 0x2, R12 ;  /* 0x0000000217027825 */ /* 0x002fe200078e020c */
[----:B------:R-:W-:Y:S02]  /*8900*/  PRMT R9, R16, 0x7610, R9 ;  /* 0x0000761010097816 */ /* 0x000fe40000000009 */
[----:B------:R-:W-:Y:S02]  /*8910*/  PRMT R26, R19, 0x7610, R26 ;  /* 0x00007610131a7816 */ /* 0x000fe4000000001a */
[----:B------:R-:W1:Y:S01]  /*8920*/  LDC R23, c[0x0][0x39c] ;  /* 0x0000e700ff177b82 */ /* 0x000e620000000800 */
[----:B------:R-:W-:Y:S01]  /*8930*/  PRMT R28, R20, 0x7610, R28 ;  /* 0x00007610141c7816 */ /* 0x000fe2000000001c */
[----:B------:R-:W-:Y:S01]  /*8940*/  IMAD.WIDE R4, R31, 0x2, R2 ;  /* 0x000000021f047825 */ /* 0x000fe200078e0202 */
[----:B------:R3:W-:Y:S01]  /*8950*/  STG.E.U16 desc[UR4][R6.64], R9 ;  /* 0x0000000906007986 */ /* 0x0007e2000c101504 */
[----:B------:R-:W-:-:S03]  /*8960*/  F2FP.F16.F32.PACK_AB R21, RZ, R21 ;  /* 0x00000015ff15723e */ /* 0x000fc600000000ff */
[----:B------:R-:W-:Y:S01]  /*8970*/  STG.E.U16 desc[UR4][R12.64], R26 ;  /* 0x0000001a0c007986 */ /* 0x000fe2000c101504 */
[----:B------:R-:W-:Y:S01]  /*8980*/  IMAD R245, R24, 0x8, R245 ;  /* 0x0000000818f57824 */ /* 0x000fe200078e02f5 */
[----:B------:R-:W1:Y:S02]  /*8990*/  LDC R31, c[0x0][0x39c] ;  /* 0x0000e700ff1f7b82 */ /* 0x000e640000000800 */
[----:B------:R-:W-:Y:S01]  /*89a0*/  LDS R16, [R246+0x82c0] ;  /* 0x0082c000f6107984 */ /* 0x000fe20000000800 */
[----:B---3--:R-:W-:-:S03]  /*89b0*/  IMAD.WIDE R8, R27, 0x2, R4 ;  /* 0x000000021b087825 */ /* 0x008fc600078e0204 */
[----:B------:R-:W-:Y:S02]  /*89c0*/  LDS R19, [R246+0x8300] ;  /* 0x00830000f6137984 */ /* 0x000fe40000000800 */
[----:B------:R-:W3:Y:S02]  /*89d0*/  LDC R27, c[0x0][0x39c] ;  /* 0x0000e700ff1b7b82 */ /* 0x000ee40000000800 */
[----:B------:R5:W-:Y:S01]  /*89e0*/  STG.E.U16 desc[UR4][R2.64], R28 ;  /* 0x0000001c02007986 */ /* 0x000be2000c101504 */
[----:B------:R-:W-:-:S03]  /*89f0*/  PRMT R30, R21, 0x7610, R30 ;  /* 0x00007610151e7816 */ /* 0x000fc6000000001e */
[----:B------:R-:W3:Y:S01]  /*8a00*/  LDS R21, [R246+0x8380] ;  /* 0x00838000f6157984 */ /* 0x000ee20000000800 */
[----:B--2---:R-:W-:Y:S01]  /*8a10*/  IMAD.WIDE R6, R245, 0x2, R10 ;  /* 0x00000002f5067825 */ /* 0x004fe200078e020a */
[----:B------:R-:W-:Y:S01]  /*8a20*/  F2FP.F16.F32.PACK_AB R0, RZ, R0 ;  /* 0x00000000ff00723e */ /* 0x000fe200000000ff */
[----:B------:R-:W2:Y:S01]  /*8a30*/  LDC R24, c[0x0][0x39c] ;  /* 0x0000e700ff187b82 */ /* 0x000ea20000000800 */
[----:B------:R-:W2:Y:S01]  /*8a40*/  LDS R20, [R246+0x8340] ;  /* 0x00834000f6147984 */ /* 0x000ea20000000800 */
[----:B-----5:R-:W-:-:S06]  /*8a50*/  IMAD.WIDE R2, R25, 0x2, R8 ;  /* 0x0000000219027825 */ /* 0x020fcc00078e0208 */
[----:B------:R-:W5:Y:S01]  /*8a60*/  LDC R25, c[0x0][0x39c] ;  /* 0x0000e700ff197b82 */ /* 0x000f620000000800 */
[----:B------:R-:W-:Y:S01]  /*8a70*/  F2FP.F16.F32.PACK_AB R22, RZ, R22 ;  /* 0x00000016ff16723e */ /* 0x000fe200000000ff */
[----:B------:R-:W-:Y:S01]  /*8a80*/  IMAD.WIDE R10, R29, 0x2, R6 ;  /* 0x000000021d0a7825 */ /* 0x000fe200078e0206 */
[----:B------:R-:W-:Y:S01]  /*8a90*/  PRMT R13, R0, 0x7610, R13 ;  /* 0x00007610000d7816 */ /* 0x000fe2000000000d */
[----:B------:R1:W-:Y:S01]  /*8aa0*/  STG.E.U16 desc[UR4][R4.64], R30 ;  /* 0x0000001e04007986 */ /* 0x0003e2000c101504 */
[----:B------:R-:W-:Y:S02]  /*8ab0*/  PRMT R26, R22, 0x7610, R26 ;  /* 0x00007610161a7816 */ /* 0x000fe4000000001a */
[----:B------:R-:W-:Y:S01]  /*8ac0*/  F2FP.F16.F32.PACK_AB R14, RZ, R14 ;  /* 0x0000000eff0e723e */ /* 0x000fe200000000ff */
[----:B------:R-:W2:Y:S01]  /*8ad0*/  LDS R0, [R246+0x83c0] ;  /* 0x0083c000f6007984 */ /* 0x000ea20000000800 */
[----:B----4-:R-:W-:Y:S01]  /*8ae0*/  F2FP.F16.F32.PACK_AB R17, RZ, R17 ;  /* 0x00000011ff11723e */ /* 0x010fe200000000ff */
[----:B------:R-:W4:Y:S02]  /*8af0*/  LDC R29, c[0x0][0x39c] ;  /* 0x0000e700ff1d7b82 */ /* 0x000f240000000800 */
[----:B------:R-:W4:Y:S01]  /*8b00*/  LDS R22, [R246+0xa000] ;  /* 0x00a00000f6167984 */ /* 0x000f220000000800 */
[----:B-1----:R-:W-:-:S03]  /*8b10*/  IMAD.WIDE R4, R23, 0x2, R2 ;  /* 0x0000000217047825 */ /* 0x002fc600078e0202 */
[----:B------:R3:W-:Y:S01]  /*8b20*/  STG.E.U16 desc[UR4][R8.64], R13 ;  /* 0x0000000d08007986 */ /* 0x0007e2000c101504 */
[----:B------:R-:W-:Y:S01]  /*8b30*/  F2FP.F16.F32.PACK_AB R15, RZ, R15 ;  /* 0x0000000fff0f723e */ /* 0x000fe200000000ff */
[----:B------:R-:W1:Y:S02]  /*8b40*/  LDC R28, c[0x0][0x39c] ;  /* 0x0000e700ff1c7b82 */ /* 0x000e640000000800 */
[----:B------:R-:W1:Y:S04]  /*8b50*/  LDS R23, [R246+0xa040] ;  /* 0x00a04000f6177984 */ /* 0x000e680000000800 */
[----:B------:R5:W-:Y:S01]  /*8b60*/  STG.E.U16 desc[UR4][R2.64], R26 ;  /* 0x0000001a02007986 */ /* 0x000be2000c101504 */
[----:B---3--:R-:W-:-:S03]  /*8b70*/  IMAD.WIDE R12, R27, 0x2, R10 ;  /* 0x000000021b0c7825 */ /* 0x008fc600078e020a */
[----:B------:R3:W-:Y:S01]  /*8b80*/  STG.E.U16 desc[UR4][R4.64], R14 ;  /* 0x0000000e04007986 */ /* 0x0007e2000c101504 */
[----:B------:R-:W1:Y:S03]  /*8b90*/  LDC R9, c[0x0][0x39c] ;  /* 0x0000e700ff097b82 */ /* 0x000e660000000800 */
[----:B------:R2:W-:Y:S01]  /*8ba0*/  STG.E.U16 desc[UR4][R6.64], R15 ;  /* 0x0000000f06007986 */ /* 0x0005e2000c101504 */
[----:B-----5:R-:W-:Y:S01]  /*8bb0*/  IMAD.WIDE R2, R25, 0x2, R12 ;  /* 0x0000000219027825 */ /* 0x020fe200078e020c */
[----:B------:R-:W-:-:S03]  /*8bc0*/  F2FP.F16.F32.PACK_AB R18, RZ, R18 ;  /* 0x00000012ff12723e */ /* 0x000fc600000000ff */
[----:B------:R-:W5:Y:S01]  /*8bd0*/  LDC R27, c[0x0][0x39c] ;  /* 0x0000e700ff1b7b82 */ /* 0x000f620000000800 */
[----:B------:R-:W-:Y:S01]  /*8be0*/  LDS R25, [R246+0xa140] ;  /* 0x00a14000f6197984 */ /* 0x000fe20000000800 */
[----:B---3--:R-:W-:-:S03]  /*8bf0*/  PRMT R5, R17, 0x7610, R5 ;  /* 0x0000761011057816 */ /* 0x008fc60000000005 */
[----:B------:R-:W3:Y:S03]  /*8c00*/  LDS R17, [R246+0xa080] ;  /* 0x00a08000f6117984 */ /* 0x000ee60000000800 */
[----:B--2---:R-:W2:Y:S01]  /*8c10*/  LDC.64 R14, c[0x0][0x390] ;  /* 0x0000e400ff0e7b82 */ /* 0x004ea20000000a00 */
[----:B------:R4:W-:Y:S01]  /*8c20*/  STG.E.U16 desc[UR4][R10.64], R5 ;  /* 0x000000050a007986 */ /* 0x0009e2000c101504 */
[----:B------:R-:W-:Y:S02]  /*8c30*/  LEA R245, R24, R245, 0x3 ;  /* 0x000000f518f57211 */ /* 0x000fe400078e18ff */
[----:B------:R-:W-:Y:S01]  /*8c40*/  F2FP.F16.F32.PACK_AB R21, RZ, R21 ;  /* 0x00000015ff15723e */ /* 0x000fe200000000ff */
[----:B------:R-:W-:Y:S01]  /*8c50*/  LDS R26, [R246+0xa180] ;  /* 0x00a18000f61a7984 */ /* 0x000fe20000000800 */
[----:B------:R-:W-:Y:S02]  /*8c60*/  F2FP.F16.F32.PACK_AB R16, RZ, R16 ;  /* 0x00000010ff10723e */ /* 0x000fe400000000ff */
[----:B------:R-:W-:Y:S01]  /*8c70*/  F2FP.F16.F32.PACK_AB R19, RZ, R19 ;  /* 0x00000013ff13723e */ /* 0x000fe200000000ff */
[----:B------:R-:W-:Y:S01]  /*8c80*/  LDS R30, [R246+0xe3c0] ;  /* 0x00e3c000f61e7984 */ /* 0x000fe20000000800 */
[----:B----4-:R-:W-:-:S03]  /*8c90*/  IMAD.WIDE R4, R31, 0x2, R2 ;  /* 0x000000021f047825 */ /* 0x010fc600078e0202 */
[----:B------:R2:W-:Y:S01]  /*8ca0*/  STG.E.U16 desc[UR4][R12.64], R18 ;  /* 0x000000120c007986 */ /* 0x0005e2000c101504 */
[----:B------:R-:W4:Y:S03]  /*8cb0*/  LDC R31, c[0x0][0x39c] ;  /* 0x0000e700ff1f7b82 */ /* 0x000f260000000800 */
[----:B------:R-:W5:Y:S01]  /*8cc0*/  LDS R18, [R246+0xa0c0] ;  /* 0x00a0c000f6127984 */ /* 0x000f620000000800 */
[----:B------:R-:W-:-:S03]  /*8cd0*/  IMAD.WIDE R6, R29, 0x2, R4 ;  /* 0x000000021d067825 */ /* 0x000fc600078e0204 */
[----:B------:R-:W5:Y:S01]  /*8ce0*/  LDS R24, [R246+0xa100] ;  /* 0x00a10000f6187984 */ /* 0x000f620000000800 */
[----:B------:R-:W5:Y:S01]  /*8cf0*/  LDC R29, c[0x0][0x39c] ;  /* 0x0000e700ff1d7b82 */ /* 0x000f620000000800 */
[----:B------:R-:W-:Y:S01]  /*8d00*/  F2FP.F16.F32.PACK_AB R20, RZ, R20 ;  /* 0x00000014ff14723e */ /* 0x000fe200000000ff */
[----:B-1----:R-:W-:Y:S01]  /*8d10*/  IMAD.WIDE R8, R9, 0x2, R6 ;  /* 0x0000000209087825 */ /* 0x002fe200078e0206 */
[----:B------:R-:W-:Y:S01]  /*8d20*/  PRMT R11, R21, 0x7610, R11 ;  /* 0x00007610150b7816 */ /* 0x000fe2000000000b */
[----:B------:R-:W-:Y:S02]  /*8d30*/  STG.E.U16 desc[UR4][R2.64], R16 ;  /* 0x0000001002007986 */ /* 0x000fe4000c101504 */
[----:B--2---:R-:W-:Y:S02]  /*8d40*/  IMAD.WIDE R12, R245, 0x2, R14 ;  /* 0x00000002f50c7825 */ /* 0x004fe400078e020e */
[----:B------:R-:W1:Y:S01]  /*8d50*/  LDC R21, c[0x0][0x39c] ;  /* 0x0000e700ff157b82 */ /* 0x000e620000000800 */
[----:B------:R2:W-:Y:S01]  /*8d60*/  STG.E.U16 desc[UR4][R4.64], R19 ;  /* 0x0000001304007986 */ /* 0x0005e2000c101504 */
[----:B------:R-:W-:-:S03]  /*8d70*/  F2FP.F16.F32.PACK_AB R0, RZ, R0 ;  /* 0x00000000ff00723e */ /* 0x000fc600000000ff */
[----:B------:R-:W-:Y:S01]  /*8d80*/  STG.E.U16 desc[UR4][R6.64], R20 ;  /* 0x0000001406007986 */ /* 0x000fe2000c101504 */
[----:B------:R-:W-:-:S03]  /*8d90*/  F2FP.F16.F32.PACK_AB R22, RZ, R22 ;  /* 0x00000016ff16723e */ /* 0x000fc600000000ff */
[----:B------:R5:W-:Y:S01]  /*8da0*/  STG.E.U16 desc[UR4][R8.64], R11 ;  /* 0x0000000b08007986 */ /* 0x000be2000c101504 */
[----:B----4-:R-:W-:Y:S01]  /*8db0*/  IMAD.WIDE R14, R31, 0x2, R12 ;  /* 0x000000021f0e7825 */ /* 0x010fe200078e020c */
[----:B------:R-:W-:Y:S01]  /*8dc0*/  F2FP.F16.F32.PACK_AB R23, RZ, R23 ;  /* 0x00000017ff17723e */ /* 0x000fe200000000ff */
[----:B------:R-:W4:Y:S01]  /*8dd0*/  LDC R31, c[0x0][0x39c] ;  /* 0x0000e700ff1f7b82 */ /* 0x000f220000000800 */
[----:B------:R-:W4:Y:S01]  /*8de0*/  LDS R19, [R246+0xa1c0] ;  /* 0x00a1c000f6137984 */ /* 0x000f220000000800 */
[----:B--2---:R-:W-:Y:S02]  /*8df0*/  PRMT R5, R0, 0x7610, R5 ;  /* 0x0000761000057816 */ /* 0x004fe40000000005 */
[----:B---3--:R-:W-:Y:S01]  /*8e00*/  F2FP.F16.F32.PACK_AB R17, RZ, R17 ;  /* 0x00000011ff11723e */ /* 0x008fe200000000ff */
[----:B------:R-:W-:Y:S01]  /*8e10*/  LDS R20, [R246+0xa200] ;  /* 0x00a20000f6147984 */ /* 0x000fe20000000800 */
[----:B-----5:R-:W-:Y:S01]  /*8e20*/  IMAD.WIDE R10, R27, 0x2, R8 ;  /* 0x000000021b0a7825 */ /* 0x020fe200078e0208 */
[----:B------:R-:W-:Y:S01]  /*8e30*/  PRMT R7, R22, 0x7610, R7 ;  /* 0x0000761016077816 */ /* 0x000fe20000000007 */
[----:B------:R-:W2:Y:S01]  /*8e40*/  LDC R27, c[0x0][0x39c] ;  /* 0x0000e700ff1b7b82 */ /* 0x000ea20000000800 */
[----:B------:R-:W-:Y:S01]  /*8e50*/  PRMT R9, R23, 0x7610, R9 ;  /* 0x0000761017097816 */ /* 0x000fe20000000009 */
[----:B------:R-:W-:Y:S01]  /*8e60*/  IMAD.WIDE R2, R33, 0x2, R14 ;  /* 0x0000000221027825 */ /* 0x000fe200078e020e */
[----:B------:R3:W-:Y:S04]  /*8e70*/  STG.E.U16 desc[UR4][R10.64], R5 ;  /* 0x000000050a007986 */ /* 0x0007e8000c101504 */
[----:B------:R1:W-:Y:S01]  /*8e80*/  STG.E.U16 desc[UR4][R12.64], R7 ;  /* 0x000000070c007986 */ /* 0x0003e2000c101504 */
[----:B------:R-:W5:Y:S03]  /*8e90*/  LDC R22, c[0x0][0x39c] ;  /* 0x0000e700ff167b82 */ /* 0x000f660000000800 */
[----:B------:R-:W-:Y:S04]  /*8ea0*/  STG.E.U16 desc[UR4][R14.64], R9 ;  /* 0x000000090e007986 */ /* 0x000fe8000c101504 */
[----:B------:R-:W4:Y:S01]  /*8eb0*/  LDS R0, [R246+0xa240] ;  /* 0x00a24000f6007984 */ /* 0x000f220000000800 */
[----:B---3--:R-:W-:Y:S01]  /*8ec0*/  IMAD.WIDE R4, R29, 0x2, R2 ;  /* 0x000000021d047825 */ /* 0x008fe200078e0202 */
[----:B------:R-:W3:Y:S02]  /*8ed0*/  LDC R23, c[0x0][0x39c] ;  /* 0x0000e700ff177b82 */ /* 0x000ee40000000800 */
[----:B------:R5:W-:Y:S01]  /*8ee0*/  STG.E.U16 desc[UR4][R2.64], R17 ;  /* 0x0000001102007986 */ /* 0x000be2000c101504 */
[----:B------:R-:W-:Y:S01]  /*8ef0*/  F2FP.F16.F32.PACK_AB R25, RZ, R25 ;  /* 0x00000019ff19723e */ /* 0x000fe200000000ff */
[----:B-1----:R-:W-:Y:S01]  /*8f00*/  IMAD.WIDE R6, R21, 0x2, R4 ;  /* 0x0000000215067825 */ /* 0x002fe200078e0204 */
[----:B------:R-:W-:Y:S01]  /*8f10*/  F2FP.F16.F32.PACK_AB R18, RZ, R18 ;  /* 0x00000012ff12723e */ /* 0x000fe200000000ff */
[----:B------:R-:W1:Y:S02]  /*8f20*/  LDS R21, [R246+0xa280] ;  /* 0x00a28000f6157984 */ /* 0x000e640000000800 */
[----:B------:R-:W1:Y:S01]  /*8f30*/  LDC R13, c[0x0][0x39c] ;  /* 0x0000e700ff0d7b82 */ /* 0x000e620000000800 */
[----:B------:R-:W-:Y:S01]  /*8f40*/  F2FP.F16.F32.PACK_AB R24, RZ, R24 ;  /* 0x00000018ff18723e */ /* 0x000fe200000000ff */
[----:B------:R-:W1:Y:S01]  /*8f50*/  LDS R14, [R246+0xa2c0] ;  /* 0x00a2c000f60e7984 */ /* 0x000e620000000800 */
[----:B-----5:R-:W-:-:S05]  /*8f60*/  IMAD R245, R22, 0x8, R245 ;  /* 0x0000000816f57824 */ /* 0x020fca00078e02f5 */
[----:B------:R-:W5:Y:S01]  /*8f70*/  LDC.64 R16, c[0x0][0x390] ;  /* 0x0000e400ff107b82 */ /* 0x000f620000000a00 */
[----:B------:R-:W-:Y:S01]  /*8f80*/  PRMT R11, R25, 0x7610, R11 ;  /* 0x00007610190b7816 */ /* 0x000fe2000000000b */
[----:B--2---:R-:W-:Y:S01]  /*8f90*/  IMAD.WIDE R8, R27, 0x2, R6 ;  /* 0x000000021b087825 */ /* 0x004fe200078e0206 */
[----:B------:R5:W-:Y:S01]  /*8fa0*/  STG.E.U16 desc[UR4][R4.64], R18 ;  /* 0x0000001204007986 */ /* 0x000be2000c101504 */
[----:B------:R-:W-:Y:S02]  /*8fb0*/  F2FP.F16.F32.PACK_AB R26, RZ, R26 ;  /* 0x0000001aff1a723e */ /* 0x000fe400000000ff */
[----:B----4-:R-:W-:Y:S01]  /*8fc0*/  F2FP.F16.F32.PACK_AB R19, RZ, R19 ;  /* 0x00000013ff13723e */ /* 0x010fe200000000ff */
[----:B------:R-:W2:Y:S01]  /*8fd0*/  LDS R15, [R246+0xa300] ;  /* 0x00a30000f60f7984 */ /* 0x000ea20000000800 */
[----:B------:R-:W4:Y:S01]  /*8fe0*/  LDC R25, c[0x0][0x39c] ;  /* 0x0000e700ff197b82 */ /* 0x000f220000000800 */
[----:B------:R-:W-:Y:S02]  /*8ff0*/  IMAD.WIDE R2, R31, 0x2, R8 ;  /* 0x000000021f027825 */ /* 0x000fe400078e0208 */
[----:B------:R3:W-:Y:S04]  /*9000*/  STG.E.U16 desc[UR4][R6.64], R24 ;  /* 0x0000001806007986 */ /* 0x0007e8000c101504 */
[----:B------:R1:W-:Y:S01]  /*9010*/  STG.E.U16 desc[UR4][R8.64], R11 ;  /* 0x0000000b08007986 */ /* 0x0003e2000c101504 */
[----:B------:R-:W2:Y:S03]  /*9020*/  LDC R27, c[0x0][0x39c] ;  /* 0x0000e700ff1b7b82 */ /* 0x000ea60000000800 */
[----:B------:R1:W-:Y:S04]  /*9030*/  STG.E.U16 desc[UR4][R2.64], R26 ;  /* 0x0000001a02007986 */ /* 0x0003e8000c101504 */
[----:B------:R-:W-:Y:S01]  /*9040*/  LDS R18, [R246+0xa340] ;  /* 0x00a34000f6127984 */ /* 0x000fe20000000800 */
[----:B-----5:R-:W-:Y:S01]  /*9050*/  IMAD.WIDE R4, R245, 0x2, R16 ;  /* 0x00000002f5047825 */ /* 0x020fe200078e0210 */
[----:B---3--:R-:W-:Y:S01]  /*9060*/  PRMT R7, R19, 0x7610, R7 ;  /* 0x0000761013077816 */ /* 0x008fe20000000007 */
[----:B------:R-:W3:Y:S01]  /*9070*/  LDC R24, c[0x0][0x39c] ;  /* 0x0000e700ff187b82 */ /* 0x000ee20000000800 */
[----:B------:R-:W5:Y:S01]  /*9080*/  LDS R16, [R246+0xa3c0] ;  /* 0x00a3c000f6107984 */ /* 0x000f620000000800 */
[----:B-1----:R-:W-:-:S03]  /*9090*/  IMAD.WIDE R10, R23, 0x2, R2 ;  /* 0x00000002170a7825 */ /* 0x002fc600078e0202 */
[----:B------:R-:W1:Y:S03]  /*90a0*/  LDS R22, [R246+0xa380] ;  /* 0x00a38000f6167984 */ /* 0x000e660000000800 */
[----:B------:R-:W2:Y:S01]  /*90b0*/  LDC R23, c[0x0][0x39c] ;  /* 0x0000e700ff177b82 */ /* 0x000ea20000000800 */
[----:B------:R-:W-:Y:S01]  /*90c0*/  IMAD.WIDE R2, R13, 0x2, R4 ;  /* 0x000000020d027825 */ /* 0x000fe200078e0204 */
[----:B------:R-:W1:Y:S04]  /*90d0*/  LDS R17, [R246+0xc000] ;  /* 0x00c00000f6117984 */ /* 0x000e680000000800 */
[----:B------:R-:W1:Y:S01]  /*90e0*/  LDS R19, [R246+0xc040] ;  /* 0x00c04000f6137984 */ /* 0x000e620000000800 */
[----:B------:R-:W-:Y:S01]  /*90f0*/  F2FP.F16.F32.PACK_AB R0, RZ, R0 ;  /* 0x00000000ff00723e */ /* 0x000fe200000000ff */
[----:B------:R-:W5:Y:S02]  /*9100*/  LDC.64 R12, c[0x0][0x390] ;  /* 0x0000e400ff0c7b82 */ /* 0x000f640000000a00 */
[----:B------:R4:W-:Y:S01]  /*9110*/  STG.E.U16 desc[UR4][R10.64], R7 ;  /* 0x000000070a007986 */ /* 0x0009e2000c101504 */
[----:B------:R-:W-:-:S02]  /*9120*/  F2FP.F16.F32.PACK_AB R20, RZ, R20 ;  /* 0x00000014ff14723e */ /* 0x000fc400000000ff */
[----:B------:R-:W-:Y:S01]  /*9130*/  PRMT R9, R0, 0x7610, R9 ;  /* 0x0000761000097816 */ /* 0x000fe20000000009 */
[----:B------:R-:W-:Y:S02]  /*9140*/  LDS R26, [R246+0xc200] ;  /* 0x00c20000f61a7984 */ /* 0x000fe40000000800 */
[----:B------:R-:W1:Y:S01]  /*9150*/  LDC R29, c[0x0][0x39c] ;  /* 0x0000e700ff1d7b82 */ /* 0x000e620000000800 */
[----:B----4-:R-:W-:Y:S01]  /*9160*/  IMAD.WIDE R6, R25, 0x2, R2 ;  /* 0x0000000219067825 */ /* 0x010fe200078e0202 */
[----:B------:R-:W-:Y:S06]  /*9170*/  STG.E.U16 desc[UR4][R4.64], R20 ;  /* 0x0000001404007986 */ /* 0x000fec000c101504 */
[----:B------:R-:W4:Y:S01]  /*9180*/  LDC R25, c[0x0][0x39c] ;  /* 0x0000e700ff197b82 */ /* 0x000f220000000800 */
[----:B------:R-:W-:Y:S01]  /*9190*/  F2FP.F16.F32.PACK_AB R21, RZ, R21 ;  /* 0x00000015ff15723e */ /* 0x000fe200000000ff */
[----:B------:R2:W-:Y:S06]  /*91a0*/  STG.E.U16 desc[UR4][R2.64], R9 ;  /* 0x0000000902007986 */ /* 0x0005ec000c101504 */
[----:B------:R-:W1:Y:S01]  /*91b0*/  LDC R33, c[0x0][0x39c] ;  /* 0x0000e700ff217b82 */ /* 0x000e620000000800 */
[----:B------:R-:W-:Y:S01]  /*91c0*/  LDS R0, [R246+0xc080] ;  /* 0x00c08000f6007984 */ /* 0x000fe20000000800 */
[----:B------:R-:W-:-:S03]  /*91d0*/  F2FP.F16.F32.PACK_AB R14, RZ, R14 ;  /* 0x0000000eff0e723e */ /* 0x000fc600000000ff */
[----:B------:R-:W-:Y:S01]  /*91e0*/  LDS R20, [R246+0xc0c0] ;  /* 0x00c0c000f6147984 */ /* 0x000fe20000000800 */
[----:B--2---:R-:W-:Y:S02]  /*91f0*/  IMAD.WIDE R8, R23, 0x2, R6 ;  /* 0x0000000217087825 */ /* 0x004fe400078e0206 */
[----:B------:R-:W2:Y:S01]  /*9200*/  LDC R31, c[0x0][0x39c] ;  /* 0x0000e700ff1f7b82 */ /* 0x000ea20000000800 */
[----:B------:R-:W2:Y:S01]  /*9210*/  LDS R23, [R246+0xc100] ;  /* 0x00c10000f6177984 */ /* 0x000ea20000000800 */
[----:B------:R-:W-:-:S03]  /*9220*/  PRMT R3, R21, 0x7610, R3 ;  /* 0x0000761015037816 */ /* 0x000fc60000000003 */
[----:B------:R-:W2:Y:S01]  /*9230*/  LDS R21, [R246+0xc140] ;  /* 0x00c14000f6157984 */ /* 0x000ea20000000800 */
[----:B------:R-:W-:Y:S01]  /*9240*/  IMAD.WIDE R10, R27, 0x2, R8 ;  /* 0x000000021b0a7825 */ /* 0x000fe200078e0208 */
[----:B------:R-:W-:Y:S02]  /*9250*/  PRMT R5, R14, 0x7610, R5 ;  /* 0x000076100e057816 */ /* 0x000fe40000000005 */
[----:B------:R4:W-:Y:S01]  /*9260*/  STG.E.U16 desc[UR4][R6.64], R3 ;  /* 0x0000000306007986 */ /* 0x0009e2000c101504 */
[----:B---3--:R-:W-:Y:S01]  /*9270*/  IMAD R245, R24, 0x8, R245 ;  /* 0x0000000818f57824 */ /* 0x008fe200078e02f5 */
[----:B------:R-:W-:Y:S02]  /*9280*/  F2FP.F16.F32.PACK_AB R15, RZ, R15 ;  /* 0x0000000fff0f723e */ /* 0x000fe400000000ff */
[----:B------:R3:W-:Y:S01]  /*9290*/  STG.E.U16 desc[UR4][R8.64], R5 ;  /* 0x0000000508007986 */ /* 0x0007e2000c101504 */
[----:B-----5:R-:W-:Y:S01]  /*92a0*/  IMAD.WIDE R12, R245, 0x2, R12 ;  /* 0x00000002f50c7825 */ /* 0x020fe200078e020c */
[----:B------:R-:W-:-:S02]  /*92b0*/  F2FP.F16.F32.PACK_AB R16, RZ, R16 ;  /* 0x00000010ff10723e */ /* 0x000fc400000000ff */
[----:B------:R-:W-:Y:S01]  /*92c0*/  F2FP.F16.F32.PACK_AB R18, RZ, R18 ;  /* 0x00000012ff12723e */ /* 0x000fe200000000ff */
[----:B------:R-:W-:Y:S01]  /*92d0*/  LDS R27, [R246+0xc240] ;  /* 0x00c24000f61b7984 */ /* 0x000fe20000000800 */
[----:B----4-:R-:W-:-:S03]  /*92e0*/  IMAD.WIDE R2, R25, 0x2, R10 ;  /* 0x0000000219027825 */ /* 0x010fc600078e020a */
[----:B------:R4:W-:Y:S01]  /*92f0*/  STG.E.U16 desc[UR4][R10.64], R15 ;  /* 0x0000000f0a007986 */ /* 0x0009e2000c101504 */
[----:B-1----:R-:W-:-:S03]  /*9300*/  F2FP.F16.F32.PACK_AB R22, RZ, R22 ;  /* 0x00000016ff16723e */ /* 0x002fc600000000ff */
[----:B------:R-:W1:Y:S01]  /*9310*/  LDS R24, [R246+0xc180] ;  /* 0x00c18000f6187984 */ /* 0x000e620000000800 */
[----:B---3--:R-:W-:Y:S02]  /*9320*/  IMAD.WIDE R4, R29, 0x2, R2 ;  /* 0x000000021d047825 */ /* 0x008fe400078e0202 */
[----:B------:R-:W3:Y:S01]  /*9330*/  LDC R29, c[0x0][0x39c] ;  /* 0x0000e700ff1d7b82 */ /* 0x000ee20000000800 */
[----:B------:R-:W-:Y:S01]  /*9340*/  F2FP.F16.F32.PACK_AB R17, RZ, R17 ;  /* 0x00000011ff11723e */ /* 0x000fe200000000ff */
[----:B------:R-:W5:Y:S01]  /*9350*/  LDS R25, [R246+0xc1c0] ;  /* 0x00c1c000f6197984 */ /* 0x000f620000000800 */
[----:B--2---:R-:W-:Y:S01]  /*9360*/  IMAD.WIDE R6, R31, 0x2, R4 ;  /* 0x000000021f067825 */ /* 0x004fe200078e0204 */
[----:B----4-:R-:W-:-:S03]  /*9370*/  PRMT R11, R16, 0x7610, R11 ;  /* 0x00007610100b7816 */ /* 0x010fc6000000000b */
[----:B------:R-:W-:Y:S01]  /*9380*/  IMAD.WIDE R14, R33, 0x2, R12 ;  /* 0x00000002210e7825 */ /* 0x000fe200078e020c */
[----:B------:R-:W-:Y:S01]  /*9390*/  F2FP.F16.F32.PACK_AB R19, RZ, R19 ;  /* 0x00000013ff13723e */ /* 0x000fe200000000ff */
[----:B------:R-:W2:Y:S01]  /*93a0*/  LDC R33, c[0x0][0x39c] ;  /* 0x0000e700ff217b82 */ /* 0x000ea20000000800 */
[----:B------:R-:W-:Y:S04]  /*93b0*/  STG.E.U16 desc[UR4][R2.64], R18 ;  /* 0x0000001202007986 */ /* 0x000fe8000c101504 */
[----:B------:R-:W-:Y:S01]  /*93c0*/  STG.E.U16 desc[UR4][R4.64], R22 ;  /* 0x0000001604007986 */ /* 0x000fe2000c101504 */
[----:B------:R-:W-:Y:S02]  /*93d0*/  IMAD.WIDE R8, R35, 0x2, R14 ;  /* 0x0000000223087825 */ /* 0x000fe400078e020e */
[----:B------:R-:W4:Y:S01]  /*93e0*/  LDC R31, c[0x0][0x39c] ;  /* 0x0000e700ff1f7b82 */ /* 0x000f220000000800 */
[----:B------:R1:W-:Y:S04]  /*93f0*/  STG.E.U16 desc[UR4][R6.64], R11 ;  /* 0x0000000b06007986 */ /* 0x0003e8000c101504 */
[----:B------:R5:W-:Y:S01]  /*9400*/  STG.E.U16 desc[UR4][R12.64], R17 ;  /* 0x000000110c007986 */ /* 0x000be2000c101504 */
[----:B------:R-:W-:-:S02]  /*9410*/  F2FP.F16.F32.PACK_AB R23, RZ, R23 ;  /* 0x00000017ff17723e */ /* 0x000fc400000000ff */
[----:B------:R-:W-:Y:S01]  /*9420*/  F2FP.F16.F32.PACK_AB R21, RZ, R21 ;  /* 0x00000015ff15723e */ /* 0x000fe200000000ff */
[----:B------:R2:W-:Y:S01]  /*9430*/  STG.E.U16 desc[UR4][R14.64], R19 ;  /* 0x000000130e007986 */ /* 0x0005e2000c101504 */
[----:B------:R-:W-:Y:S02]  /*9440*/  F2FP.F16.F32.PACK_AB R0, RZ, R0 ;  /* 0x00000000ff00723e */ /* 0x000fe400000000ff */
[----:B------:R-:W-:Y:S01]  /*9450*/  F2FP.F16.F32.PACK_AB R20, RZ, R20 ;  /* 0x00000014ff14723e */ /* 0x000fe200000000ff */
[----:B------:R-:W4:Y:S01]  /*9460*/  LDS R14, [R246+0xc280] ;  /* 0x00c28000f60e7984 */ /* 0x000f220000000800 */
[----:B------:R-:W-:Y:S01]  /*9470*/  IMAD R245, R28, 0x8, R245 ;  /* 0x000000081cf57824 */ /* 0x000fe200078e02f5 */
[----:B------:R-:W-:Y:S01]  /*9480*/  F2FP.F16.F32.PACK_AB R26, RZ, R26 ;  /* 0x0000001aff1a723e */ /* 0x000fe200000000ff */
[----:B------:R-:W4:Y:S01]  /*9490*/  LDC R35, c[0x0][0x39c] ;  /* 0x0000e700ff237b82 */ /* 0x000f220000000800 */
[----:B-1----:R-:W-:Y:S01]  /*94a0*/  IMAD.WIDE R10, R37, 0x2, R8 ;  /* 0x00000002250a7825 */ /* 0x002fe200078e0208 */
[----:B------:R-:W1:Y:S04]  /*94b0*/  LDS R18, [R246+0xc2c0] ;  /* 0x00c2c000f6127984 */ /* 0x000e680000000800 */
[----:B------:R-:W-:Y:S02]  /*94c0*/  LDS R22, [R246+0xc340] ;  /* 0x00c34000f6167984 */ /* 0x000fe40000000800 */
[----:B-----5:R-:W5:Y:S01]  /*94d0*/  LDC.64 R16, c[0x0][0x390] ;  /* 0x0000e400ff107b82 */ /* 0x020f620000000a00 */
[----:B---3--:R-:W-:Y:S01]  /*94e0*/  IMAD.WIDE R2, R29, 0x2, R10 ;  /* 0x000000021d027825 */ /* 0x008fe200078e020a */
[----:B------:R-:W3:Y:S01]  /*94f0*/  LDS R19, [R246+0xc300] ;  /* 0x00c30000f6137984 */ /* 0x000ee20000000800 */
[----:B------:R-:W-:-:S02]  /*9500*/  PRMT R7, R23, 0x7610, R7 ;  /* 0x0000761017077816 */ /* 0x000fc40000000007 */
[----:B------:R-:W-:-:S03]  /*9510*/  PRMT R13, R21, 0x7610, R13 ;  /* 0x00007610150d7816 */ /* 0x000fc6000000000d */
[----:B------:R-:W1:Y:S01]  /*9520*/  LDC R29, c[0x0][0x39c] ;  /* 0x0000e700ff1d7b82 */ /* 0x000e620000000800 */
[----:B--2---:R-:W-:Y:S01]  /*9530*/  IMAD.WIDE R4, R33, 0x2, R2 ;  /* 0x0000000221047825 */ /* 0x004fe200078e0202 */
[----:B------:R-:W-:Y:S06]  /*9540*/  STG.E.U16 desc[UR4][R8.64], R0 ;  /* 0x0000000008007986 */ /* 0x000fec000c101504 */
[----:B------:R-:W2:Y:S01]  /*9550*/  LDC R15, c[0x0][0x39c] ;  /* 0x0000e700ff0f7b82 */ /* 0x000ea20000000800 */
[----:B------:R-:W-:Y:S04]  /*9560*/  STG.E.U16 desc[UR4][R10.64], R20 ;  /* 0x000000140a007986 */ /* 0x000fe8000c101504 */
[----:B------:R-:W-:Y:S03]  /*9570*/  STG.E.U16 desc[UR4][R2.64], R7 ;  /* 0x0000000702007986 */ /* 0x000fe6000c101504 */
[----:B------:R-:W3:Y:S01]  /*9580*/  LDC R21, c[0x0][0x39c] ;  /* 0x0000e700ff157b82 */ /* 0x000ee20000000800 */
[----:B------:R5:W-:Y:S01]  /*9590*/  STG.E.U16 desc[UR4][R4.64], R13 ;  /* 0x0000000d04007986 */ /* 0x000be2000c101504 */
[----:B------:R-:W-:-:S06]  /*95a0*/  F2FP.F16.F32.PACK_AB R24, RZ, R24 ;  /* 0x00000018ff18723e */ /* 0x000fcc00000000ff */
[----:B------:R-:W3:Y:S01]  /*95b0*/  LDC R23, c[0x0][0x39c] ;  /* 0x0000e700ff177b82 */ /* 0x000ee20000000800 */
[----:B------:R-:W-:Y:S01]  /*95c0*/  F2FP.F16.F32.PACK_AB R25, RZ, R25 ;  /* 0x00000019ff19723e */ /* 0x000fe200000000ff */
[----:B------:R-:W-:Y:S01]  /*95d0*/  LDS R20, [R246+0xe000] ;  /* 0x00e00000f6147984 */ /* 0x000fe20000000800 */
[----:B-----5:R-:W-:-:S03]  /*95e0*/  IMAD.WIDE R12, R245, 0x2, R16 ;  /* 0x00000002f50c7825 */ /* 0x020fc600078e0210 */
[----:B------:R-:W5:Y:S02]  /*95f0*/  LDS R16, [R246+0xc380] ;  /* 0x00c38000f6107984 */ /* 0x000f640000000800 */
[----:B------:R-:W5:Y:S02]  /*9600*/  LDC R33, c[0x0][0x39c] ;  /* 0x0000e700ff217b82 */ /* 0x000f640000000800 */
[----:B------:R-:W5:Y:S01]  /*9610*/  LDS R17, [R246+0xc3c0] ;  /* 0x00c3c000f6117984 */ /* 0x000f620000000800 */
[----:B----4-:R-:W-:Y:S01]  /*9620*/  IMAD.WIDE R6, R31, 0x2, R4 ;  /* 0x000000021f067825 */ /* 0x010fe200078e0204 */
[----:B------:R-:W-:-:S04]  /*9630*/  PRMT R9, R24, 0x7610, R9 ;  /* 0x0000761018097816 */ /* 0x000fc80000000009 */
[----:B------:R-:W4:Y:S01]  /*9640*/  LDC R31, c[0x0][0x39c] ;  /* 0x0000e700ff1f7b82 */ /* 0x000f220000000800 */
[----:B--2---:R-:W-:Y:S01]  /*9650*/  IMAD.WIDE R4, R15, 0x2, R12 ;  /* 0x000000020f047825 */ /* 0x004fe200078e020c */
[----:B------:R-:W-:Y:S02]  /*9660*/  PRMT R11, R25, 0x7610, R11 ;  /* 0x00007610190b7816 */ /* 0x000fe4000000000b */
[----:B------:R-:W-:Y:S01]  /*9670*/  F2FP.F16.F32.PACK_AB R0, RZ, R14 ;  /* 0x0000000eff00723e */ /* 0x000fe200000000ff */
[----:B-1----:R-:W-:-:S03]  /*9680*/  IMAD.WIDE R2, R29, 0x2, R6 ;  /* 0x000000021d027825 */ /* 0x002fc600078e0206 */
[----:B------:R-:W1:Y:S01]  /*9690*/  LDC R24, c[0x0][0x39c] ;  /* 0x0000e700ff187b82 */ /* 0x000e620000000800 */
[----:B------:R-:W-:Y:S01]  /*96a0*/  F2FP.F16.F32.PACK_AB R27, RZ, R27 ;  /* 0x0000001bff1b723e */ /* 0x000fe200000000ff */
[----:B------:R3:W-:Y:S06]  /*96b0*/  STG.E.U16 desc[UR4][R6.64], R9 ;  /* 0x0000000906007986 */ /* 0x0007ec000c101504 */
[----:B------:R-:W2:Y:S01]  /*96c0*/  LDC.64 R14, c[0x0][0x390] ;  /* 0x0000e400ff0e7b82 */ /* 0x000ea20000000a00 */
[----:B------:R5:W-:Y:S04]  /*96d0*/  STG.E.U16 desc[UR4][R2.64], R11 ;  /* 0x0000000b02007986 */ /* 0x000be8000c101504 */
[----:B------:R4:W-:Y:S01]  /*96e0*/  STG.E.U16 desc[UR4][R12.64], R26 ;  /* 0x0000001a0c007986 */ /* 0x0009e2000c101504 */
[----:B---3--:R-:W-:Y:S01]  /*96f0*/  IMAD.WIDE R8, R21, 0x2, R4 ;  /* 0x0000000215087825 */ /* 0x008fe200078e0204 */
[----:B------:R-:W-:Y:S01]  /*9700*/  F2FP.F16.F32.PACK_AB R18, RZ, R18 ;  /* 0x00000012ff12723e */ /* 0x000fe200000000ff */
[----:B------:R-:W3:Y:S01]  /*9710*/  LDC R25, c[0x0][0x39c] ;  /* 0x0000e700ff197b82 */ /* 0x000ee20000000800 */
[----:B------:R4:W-:Y:S01]  /*9720*/  STG.E.U16 desc[UR4][R4.64], R27 ;  /* 0x0000001b04007986 */ /* 0x0009e2000c101504 */
[----:B------:R-:W-:Y:S01]  /*9730*/  F2FP.F16.F32.PACK_AB R19, RZ, R19 ;  /* 0x00000013ff13723e */ /* 0x000fe200000000ff */
[----:B-----5:R-:W-:Y:S01]  /*9740*/  IMAD.WIDE R10, R23, 0x2, R8 ;  /* 0x00000002170a7825 */ /* 0x020fe200078e0208 */
[----:B------:R-:W-:Y:S01]  /*9750*/  PRMT R7, R0, 0x7610, R7 ;  /* 0x0000761000077816 */ /* 0x000fe20000000007 */
[----:B------:R-:W-:Y:S03]  /*9760*/  LDS R21, [R246+0xe040] ;  /* 0x00e04000f6157984 */ /* 0x000fe60000000800 */
[----:B------:R-:W5:Y:S01]  /*9770*/  LDC R23, c[0x0][0x39c] ;  /* 0x0000e700ff177b82 */ /* 0x000f620000000800 */
[----:B----4-:R-:W-:-:S02]  /*9780*/  PRMT R13, R18, 0x7610, R13 ;  /* 0x00007610120d7816 */ /* 0x010fc4000000000d */
[----:B------:R-:W4:Y:S05]  /*9790*/  LDS R18, [R246+0xe080] ;  /* 0x00e08000f6127984 */ /* 0x000f2a0000000800 */
[----:B------:R-:W3:Y:S01]  /*97a0*/  LDC R27, c[0x0][0x39c] ;  /* 0x0000e700ff1b7b82 */ /* 0x000ee20000000800 */
[----:B------:R-:W-:Y:S01]  /*97b0*/  IMAD.WIDE R2, R31, 0x2, R10 ;  /* 0x000000021f027825 */ /* 0x000fe200078e020a */
[----:B------:R-:W-:Y:S01]  /*97c0*/  PRMT R28, R19, 0x7610, R28 ;  /* 0x00007610131c7816 */ /* 0x000fe2000000001c */
[----:B------:R-:W-:Y:S02]  /*97d0*/  STG.E.U16 desc[UR4][R8.64], R7 ;  /* 0x0000000708007986 */ /* 0x000fe4000c101504 */
[----:B-1----:R-:W-:-:S03]  /*97e0*/  IMAD R245, R24, 0x8, R245 ;  /* 0x0000000818f57824 */ /* 0x002fc600078e02f5 */
[----:B------:R-:W1:Y:S01]  /*97f0*/  LDC R26, c[0x0][0x39c] ;  /* 0x0000e700ff1a7b82 */ /* 0x000e620000000800 */
[----:B------:R2:W-:Y:S01]  /*9800*/  STG.E.U16 desc[UR4][R10.64], R13 ;  /* 0x0000000d0a007986 */ /* 0x0005e2000c101504 */
[----:B------:R-:W-:Y:S01]  /*9810*/  IMAD.WIDE R4, R33, 0x2, R2 ;  /* 0x0000000221047825 */ /* 0x000fe200078e0202 */
[----:B------:R-:W-:Y:S02]  /*9820*/  F2FP.F16.F32.PACK_AB R0, RZ, R16 ;  /* 0x00000010ff00723e */ /* 0x000fe400000000ff */
[----:B------:R4:W-:Y:S03]  /*9830*/  STG.E.U16 desc[UR4][R2.64], R28 ;  /* 0x0000001c02007986 */ /* 0x0009e6000c101504 */
[----:B------:R-:W1:Y:S01]  /*9840*/  LDC R19, c[0x0][0x39c] ;  /* 0x0000e700ff137b82 */ /* 0x000e620000000800 */
[----:B------:R-:W1:Y:S01]  /*9850*/  LDS R31, [R246+0xe140] ;  /* 0x00e14000f61f7984 */ /* 0x000e620000000800 */
[----:B------:R-:W-:Y:S01]  /*9860*/  F2FP.F16.F32.PACK_AB R22, RZ, R22 ;  /* 0x00000016ff16723e */ /* 0x000fe200000000ff */
[----:B--2---:R-:W-:-:S02]  /*9870*/  IMAD.WIDE R12, R245, 0x2, R14 ;  /* 0x00000002f50c7825 */ /* 0x004fc400078e020e */
[----:B------:R-:W-:Y:S03]  /*9880*/  LDS R33, [R246+0xe1c0] ;  /* 0x00e1c000f6217984 */ /* 0x000fe60000000800 */
[----:B------:R-:W2:Y:S01]  /*9890*/  LDC R29, c[0x0][0x39c] ;  /* 0x0000e700ff1d7b82 */ /* 0x000ea20000000800 */
[----:B----4-:R-:W-:Y:S01]  /*98a0*/  F2FP.F16.F32.PACK_AB R3, RZ, R17 ;  /* 0x00000011ff03723e */ /* 0x010fe200000000ff */
[----:B------:R4:W-:Y:S01]  /*98b0*/  STG.E.U16 desc[UR4][R4.64], R22 ;  /* 0x0000001604007986 */ /* 0x0009e2000c101504 */
[----:B---3--:R-:W-:-:S03]  /*98c0*/  IMAD.WIDE R10, R27, 0x2, R12 ;  /* 0x000000021b0a7825 */ /* 0x008fc600078e020c */
[----:B------:R-:W3:Y:S02]  /*98d0*/  LDS R22, [R246+0xe0c0] ;  /* 0x00e0c000f6167984 */ /* 0x000ee40000000800 */
[----:B------:R-:W2:Y:S01]  /*98e0*/  LDC.64 R16, c[0x0][0x390] ;  /* 0x0000e400ff107b82 */ /* 0x000ea20000000a00 */
[----:B------:R-:W-:Y:S01]  /*98f0*/  IMAD.WIDE R6, R25, 0x2, R4 ;  /* 0x0000000219067825 */ /* 0x000fe200078e0204 */
[----:B------:R-:W-:Y:S04]  /*9900*/  LDS R24, [R246+0xe240] ;  /* 0x00e24000f6187984 */ /* 0x000fe80000000800 */
[----:B------:R-:W-:Y:S02]  /*9910*/  LDS R25, [R246+0xe280] ;  /* 0x00e28000f6197984 */ /* 0x000fe40000000800 */
[----:B------:R-:W3:Y:S01]  /*9920*/  LDC R27, c[0x0][0x39c] ;  /* 0x0000e700ff1b7b82 */ /* 0x000ee20000000800 */
[----:B-----5:R-:W-:Y:S01]  /*9930*/  IMAD.WIDE R8, R23, 0x2, R6 ;  /* 0x0000000217087825 */ /* 0x020fe200078e0206 */
[----:B------:R-:W-:Y:S04]  /*9940*/  LDS R28, [R246+0xe340] ;  /* 0x00e34000f61c7984 */ /* 0x000fe80000000800 */
[----:B------:R-:W5:Y:S02]  /*9950*/  LDS R23, [R246+0xe100] ;  /* 0x00e10000f6177984 */ /* 0x000f640000000800 */
[----:B----4-:R-:W4:Y:S01]  /*9960*/  LDC R5, c[0x0][0x39c] ;  /* 0x0000e700ff057b82 */ /* 0x010f220000000800 */
[----:B------:R-:W-:Y:S01]  /*9970*/  PRMT R4, R3, 0x7610, R4 ;  /* 0x0000761003047816 */ /* 0x000fe20000000004 */
[----:B-1----:R-:W-:-:S04]  /*9980*/  IMAD.WIDE R14, R19, 0x2, R10 ;  /* 0x00000002130e7825 */ /* 0x002fc800078e020a */
[----:B------:R-:W-:Y:S01]  /*9990*/  IMAD R3, R26, 0x8, R245 ;  /* 0x000000081a037824 */ /* 0x000fe200078e02f5 */
[----:B------:R1:W-:Y:S01]  /*99a0*/  STG.E.U16 desc[UR4][R6.64], R0 ;  /* 0x0000000006007986 */ /* 0x0003e2000c101504 */
[----:B------:R-:W5:Y:S02]  /*99b0*/  LDC R37, c[0x0][0x39c] ;  /* 0x0000e700ff257b82 */ /* 0x000f640000000800 */
[----:B--2---:R-:W-:Y:S01]  /*99c0*/  IMAD.WIDE R2, R3, 0x2, R16 ;  /* 0x0000000203027825 */ /* 0x004fe200078e0210 */
[----:B------:R2:W-:Y:S03]  /*99d0*/  STG.E.U16 desc[UR4][R8.64], R4 ;  /* 0x0000000408007986 */ /* 0x0005e6000c101504 */
[----:B------:R-:W-:Y:S01]  /*99e0*/  IMAD.WIDE R16, R29, 0x2, R14 ;  /* 0x000000021d107825 */ /* 0x000fe200078e020e */
[----:B------:R-:W5:Y:S01]  /*99f0*/  LDS R0, [R246+0xe200] ;  /* 0x00e20000f6007984 */ /* 0x000f620000000800 */
[----:B-1----:R-:W-:-:S03]  /*9a00*/  F2FP.F16.F32.PACK_AB R6, RZ, R18 ;  /* 0x00000012ff06723e */ /* 0x002fc600000000ff */
[----:B------:R-:W1:Y:S01]  /*9a10*/  LDS R26, [R246+0xe2c0] ;  /* 0x00e2c000f61a7984 */ /* 0x000e620000000800 */
[----:B--2---:R-:W2:Y:S01]  /*9a20*/  LDC R9, c[0x0][0x39c] ;  /* 0x0000e700ff097b82 */ /* 0x004ea20000000800 */
[----:B---3--:R-:W-:Y:S02]  /*9a30*/  IMAD.WIDE R18, R27, 0x2, R16 ;  /* 0x000000021b127825 */ /* 0x008fe400078e0210 */
[----:B------:R-:W-:Y:S04]  /*9a40*/  LDS R29, [R246+0xe380] ;  /* 0x00e38000f61d7984 */ /* 0x000fe80000000800 */
[----:B------:R-:W3:Y:S01]  /*9a50*/  LDS R27, [R246+0xe300] ;  /* 0x00e30000f61b7984 */ /* 0x000ee20000000800 */
[----:B------:R-:W-:Y:S01]  /*9a60*/  F2FP.F16.F32.PACK_AB R20, RZ, R20 ;  /* 0x00000014ff14723e */ /* 0x000fe200000000ff */
[----:B----4-:R-:W-:Y:S01]  /*9a70*/  IMAD.WIDE R4, R5, 0x2, R2 ;  /* 0x0000000205047825 */ /* 0x010fe200078e0202 */
[----:B------:R-:W-:-:S02]  /*9a80*/  F2FP.F16.F32.PACK_AB R21, RZ, R21 ;  /* 0x00000015ff15723e */ /* 0x000fc400000000ff */
[----:B------:R-:W-:Y:S02]  /*9a90*/  PRMT R7, R6, 0x7610, R7 ;  /* 0x0000761006077816 */ /* 0x000fe40000000007 */
[----:B------:R-:W-:Y:S01]  /*9aa0*/  F2FP.F16.F32.PACK_AB R31, RZ, R31 ;  /* 0x0000001fff1f723e */ /* 0x000fe200000000ff */
[----:B------:R4:W-:Y:S04]  /*9ab0*/  STG.E.U16 desc[UR4][R12.64], R20 ;  /* 0x000000140c007986 */ /* 0x0009e8000c101504 */
[----:B------:R-:W-:Y:S01]  /*9ac0*/  STG.E.U16 desc[UR4][R10.64], R21 ;  /* 0x000000150a007986 */ /* 0x000fe2000c101504 */
[----:B------:R-:W-:-:S03]  /*9ad0*/  F2FP.F16.F32.PACK_AB R22, RZ, R22 ;  /* 0x00000016ff16723e */ /* 0x000fc600000000ff */
[----:B------:R5:W-:Y:S01]  /*9ae0*/  STG.E.U16 desc[UR4][R14.64], R7 ;  /* 0x000000070e007986 */ /* 0x000be2000c101504 */
[----:B----4-:R-:W-:Y:S02]  /*9af0*/  PRMT R13, R31, 0x7610, R13 ;  /* 0x000076101f0d7816 */ /* 0x010fe4000000000d */
[----:B------:R-:W4:Y:S01]  /*9b00*/  LDC R31, c[0x0][0x39c] ;  /* 0x0000e700ff1f7b82 */ /* 0x000f220000000800 */
[----:B-----5:R-:W-:Y:S01]  /*9b10*/  IMAD.WIDE R6, R41, 0x2, R4 ;  /* 0x0000000229067825 */ /* 0x020fe200078e0204 */
[----:B------:R-:W-:-:S03]  /*9b20*/  PRMT R11, R22, 0x7610, R11 ;  /* 0x00007610160b7816 */ /* 0x000fc6000000000b */
[----:B------:R-:W-:-:S03]  /*9b30*/  IMAD.WIDE R20, R35, 0x2, R18 ;  /* 0x0000000223147825 */ /* 0x000fc600078e0212 */
[----:B------:R-:W5:Y:S01]  /*9b40*/  LDC R35, c[0x0][0x39c] ;  /* 0x0000e700ff237b82 */ /* 0x000f620000000800 */
[----:B--2---:R-:W-:Y:S01]  /*9b50*/  IMAD.WIDE R8, R9, 0x2, R6 ;  /* 0x0000000209087825 */ /* 0x004fe200078e0206 */
[----:B------:R-:W-:Y:S01]  /*9b60*/  F2FP.F16.F32.PACK_AB R23, RZ, R23 ;  /* 0x00000017ff17723e */ /* 0x000fe200000000ff */
[----:B------:R2:W-:Y:S04]  /*9b70*/  STG.E.U16 desc[UR4][R16.64], R11 ;  /* 0x0000000b10007986 */ /* 0x0005e8000c101504 */
[----:B------:R1:W-:Y:S01]  /*9b80*/  STG.E.U16 desc[UR4][R18.64], R23 ;  /* 0x0000001712007986 */ /* 0x0003e2000c101504 */
[----:B--2---:R-:W-:-:S03]  /*9b90*/  IMAD.WIDE R10, R43, 0x2, R8 ;  /* 0x000000022b0a7825 */ /* 0x004fc600078e0208 */
[----:B------:R2:W-:Y:S01]  /*9ba0*/  STG.E.U16 desc[UR4][R20.64], R13 ;  /* 0x0000000d14007986 */ /* 0x0005e2000c101504 */
[----:B-1----:R-:W-:Y:S01]  /*9bb0*/  IMAD.WIDE R22, R37, 0x2, R20 ;  /* 0x0000000225167825 */ /* 0x002fe200078e0214 */
[----:B------:R-:W-:Y:S02]  /*9bc0*/  F2FP.F16.F32.PACK_AB R32, RZ, R32 ;  /* 0x00000020ff20723e */ /* 0x000fe400000000ff */
[----:B------:R-:W-:Y:S01]  /*9bd0*/  F2FP.F16.F32.PACK_AB R33, RZ, R33 ;  /* 0x00000021ff21723e */ /* 0x000fe200000000ff */
[----:B--2---:R-:W-:Y:S01]  /*9be0*/  IMAD.WIDE R12, R45, 0x2, R10 ;  /* 0x000000022d0c7825 */ /* 0x004fe200078e020a */
[----:B------:R-:W-:-:S03]  /*9bf0*/  F2FP.F16.F32.PACK_AB R0, RZ, R0 ;  /* 0x00000000ff00723e */ /* 0x000fc600000000ff */
[----:B------:R-:W-:Y:S01]  /*9c00*/  IMAD.WIDE R18, R39, 0x2, R22 ;  /* 0x0000000227127825 */ /* 0x000fe200078e0216 */
[----:B------:R-:W-:Y:S01]  /*9c10*/  F2FP.F16.F32.PACK_AB R24, RZ, R24 ;  /* 0x00000018ff18723e */ /* 0x000fe200000000ff */
[----:B------:R-:W-:Y:S01]  /*9c20*/  STG.E.U16 desc[UR4][R22.64], R32 ;  /* 0x0000002016007986 */ /* 0x000fe2000c101504 */
[----:B------:R-:W-:Y:S01]  /*9c30*/  F2FP.F16.F32.PACK_AB R25, RZ, R25 ;  /* 0x00000019ff19723e */ /* 0x000fe200000000ff */
[----:B----4-:R-:W-:Y:S01]  /*9c40*/  IMAD.WIDE R14, R31, 0x2, R12 ;  /* 0x000000021f0e7825 */ /* 0x010fe200078e020c */
[----:B------:R-:W-:Y:S01]  /*9c50*/  F2FP.F16.F32.PACK_AB R26, RZ, R26 ;  /* 0x0000001aff1a723e */ /* 0x000fe200000000ff */
[----:B------:R-:W-:Y:S01]  /*9c60*/  STG.E.U16 desc[UR4][R18.64], R33 ;  /* 0x0000002112007986 */ /* 0x000fe2000c101504 */
[----:B---3--:R-:W-:Y:S02]  /*9c70*/  F2FP.F16.F32.PACK_AB R27, RZ, R27 ;  /* 0x0000001bff1b723e */ /* 0x008fe400000000ff */
[----:B------:R-:W-:Y:S01]  /*9c80*/  F2FP.F16.F32.PACK_AB R28, RZ, R28 ;  /* 0x0000001cff1c723e */ /* 0x000fe200000000ff */
[----:B------:R-:W-:Y:S01]  /*9c90*/  STG.E.U16 desc[UR4][R2.64], R0 ;  /* 0x0000000002007986 */ /* 0x000fe2000c101504 */
[----:B------:R-:W-:Y:S01]  /*9ca0*/  F2FP.F16.F32.PACK_AB R29, RZ, R29 ;  /* 0x0000001dff1d723e */ /* 0x000fe200000000ff */
[----:B-----5:R-:W-:Y:S01]  /*9cb0*/  IMAD.WIDE R16, R35, 0x2, R14 ;  /* 0x0000000223107825 */ /* 0x020fe200078e020e */
[----:B------:R-:W-:Y:S01]  /*9cc0*/  F2FP.F16.F32.PACK_AB R30, RZ, R30 ;  /* 0x0000001eff1e723e */ /* 0x000fe200000000ff */
[----:B------:R-:W-:Y:S04]  /*9cd0*/  STG.E.U16 desc[UR4][R4.64], R24 ;  /* 0x0000001804007986 */ /* 0x000fe8000c101504 */
[----:B------:R-:W-:Y:S04]  /*9ce0*/  STG.E.U16 desc[UR4][R6.64], R25 ;  /* 0x0000001906007986 */ /* 0x000fe8000c101504 */
[----:B------:R-:W-:Y:S04]  /*9cf0*/  STG.E.U16 desc[UR4][R8.64], R26 ;  /* 0x0000001a08007986 */ /* 0x000fe8000c101504 */
[----:B------:R-:W-:Y:S04]  /*9d00*/  STG.E.U16 desc[UR4][R10.64], R27 ;  /* 0x0000001b0a007986 */ /* 0x000fe8000c101504 */
[----:B------:R-:W-:Y:S04]  /*9d10*/  STG.E.U16 desc[UR4][R12.64], R28 ;  /* 0x0000001c0c007986 */ /* 0x000fe8000c101504 */
[----:B------:R-:W-:Y:S04]  /*9d20*/  STG.E.U16 desc[UR4][R14.64], R29 ;  /* 0x0000001d0e007986 */ /* 0x000fe8000c101504 */
[----:B------:R-:W-:Y:S01]  /*9d30*/  STG.E.U16 desc[UR4][R16.64], R30 ;  /* 0x0000001e10007986 */ /* 0x000fe2000c101504 */
[----:B------:R-:W-:Y:S05]  /*9d40*/  EXIT ;  /* 0x000000000000794d */ /* 0x000fea0003800000 */
.L_x_4:
[----:B------:R-:W-:-:S00]  /*9d50*/  BRA `(.L_x_4) ;  /* 0xfffffffc00fc7947 */ /* 0x000fc0000383ffff */
[----:B------:R-:W-:-:S00]  /*9d60*/  NOP ;  /* 0x0000000000007918 */ /* 0x000fc00000000000 */
        /* <DEDUP_REMOVED lines=9> */
.L_x_5:


//--------------------- .nv.shared._Z6matmulP6__halfS0_S0_iiiff --------------------------
	.section	.nv.shared._Z6matmulP6__halfS0_S0_iiiff,"aw",@nobits
	.sectionflags	@""
	.align	16
	.zero		1024


//--------------------- .nv.shared.reserved.0     --------------------------
	.section	.nv.shared.reserved.0,"aw",@nobits
	.weak		__nv_reservedSMEM_offset_0_alias
	.size		__nv_reservedSMEM_offset_0_alias, 0, 64
	.other		__nv_reservedSMEM_offset_0_alias,@"STO_CUDA_RESERVED_SHARED STV_DEFAULT"
__nv_reservedSMEM_offset_0_alias:
	.zero		0
	.zero		64


//--------------------- .nv.constant0._Z6matmulP6__halfS0_S0_iiiff --------------------------
	.section	.nv.constant0._Z6matmulP6__halfS0_S0_iiiff,"a",@progbits
	.sectionflags	@""
	.align	4
.nv.constant0._Z6matmulP6__halfS0_S0_iiiff:
	.zero		940


//--------------------- SYMBOLS --------------------------

	.type		.nv.reservedSmem.offset0,@object
	.size		.nv.reservedSmem.offset0,0x4
	.type		.nv.reservedSmem.cap,@object
	.size		.nv.reservedSmem.cap,0x4
